	.target	sm_90a

	.elftype	@"ET_EXEC"


//--------------------- .note.nv.tkinfo           --------------------------
	.section	.note.nv.tkinfo,"",@"SHT_NOTE"
	.sectionflags	@"SHF_NOTE_NV_TKINFO"
	.tkinfo
        /*0018*/ 	.word	0x00000002
        /*0030*/ 	.string	""
        /*0030*/ 	.string	"ptxas"
        /*0030*/ 	.string	"Cuda compilation tools, release 13.0, V13.0.88"
        /*0030*/ 	.string	"Build cuda_13.0.r13.0/compiler.36424714_0"
        /*0030*/ 	.string	"-arch sm_90a -m 64 "



//--------------------- .note.nv.cuinfo           --------------------------
	.section	.note.nv.cuinfo,"",@"SHT_NOTE"
	.sectionflags	@"SHF_NOTE_NV_CUINFO"
        /*0018*/ 	.short	0x0002
        /*001a*/ 	.short	0x005a
        /*001c*/ 	.short	0x0082
	.zero		2


//--------------------- .nv.info                  --------------------------
	.section	.nv.info,"",@"SHT_CUDA_INFO"
	.align	4


	//----- nvinfo : EIATTR_REGCOUNT
	.align		4
        /*0000*/ 	.byte	0x04, 0x2f
        /*0002*/ 	.short	(.L_15 - .L_14)
	.align		4
.L_14:
        /*0004*/ 	.word	index@(_ZN7cutlass13device_kernelINS_4gemm6kernel13GemmUniversalIN4cute5tupleIJiiiiEEENS1_10collective13CollectiveMmaINS1_34MainloopSm90TmaGmmaWarpSpecializedILi2ENS5_IJNS4_1CILi1EEESB_SB_EEENS1_35KernelTmaWarpSpecializedCooperativeEEENS5_IJNSA_ILi256EEENSA_ILi160EEENSA_ILi128EEEEEENS_10bfloat16_tENS5_IJlSB_lEEESJ_SK_NS4_8TiledMMAINS4_8MMA_AtomIJNS4_4SM904GMMA27MMA_64x32x16_F32BF16BF16_SSILNSO_5MajorE0ELSQ_0ELNSO_7ScaleInE1ELSR_1EEEEEENS4_6LayoutINS5_IJNSA_ILi2EEESB_SB_EEENS5_IJSB_NSA_ILi0EEESX_EEEEENS5_IJNS4_10UnderscoreES10_S10_EEEEENS4_13SM90_TMA_LOADENS4_14ComposedLayoutINS4_7SwizzleILi3ELi4ELi3EEENS4_18smem_ptr_flag_bitsILi16EEENSU_INS5_IJNSA_ILi8EEENSA_ILi64EEEEEENS5_IJS1A_SB_EEEEEEEvNS4_8identityES13_S1E_vS1F_EENS_8epilogue10collective6detail29Sm90TmaWarpSpecializedAdapterINS1I_15DefaultEpilogueISJ_SK_SK_NS1H_6thread17LinearCombinationISJ_Li1EffLNS1M_9ScaleType4KindE0ELNS_15FloatRoundStyleE2ESJ_EENS1_15EpilogueDefaultEEEEEvvEEEEvNT_6ParamsE)
        /*0008*/ 	.word	0x000000a8


	//----- nvinfo : EIATTR_FRAME_SIZE
	.align		4
.L_15:
        /*000c*/ 	.byte	0x04, 0x11
        /*000e*/ 	.short	(.L_17 - .L_16)
	.align		4
.L_16:
        /*0010*/ 	.word	index@(_ZN7cutlass13device_kernelINS_4gemm6kernel13GemmUniversalIN4cute5tupleIJiiiiEEENS1_10collective13CollectiveMmaINS1_34MainloopSm90TmaGmmaWarpSpecializedILi2ENS5_IJNS4_1CILi1EEESB_SB_EEENS1_35KernelTmaWarpSpecializedCooperativeEEENS5_IJNSA_ILi256EEENSA_ILi160EEENSA_ILi128EEEEEENS_10bfloat16_tENS5_IJlSB_lEEESJ_SK_NS4_8TiledMMAINS4_8MMA_AtomIJNS4_4SM904GMMA27MMA_64x32x16_F32BF16BF16_SSILNSO_5MajorE0ELSQ_0ELNSO_7ScaleInE1ELSR_1EEEEEENS4_6LayoutINS5_IJNSA_ILi2EEESB_SB_EEENS5_IJSB_NSA_ILi0EEESX_EEEEENS5_IJNS4_10UnderscoreES10_S10_EEEEENS4_13SM90_TMA_LOADENS4_14ComposedLayoutINS4_7SwizzleILi3ELi4ELi3EEENS4_18smem_ptr_flag_bitsILi16EEENSU_INS5_IJNSA_ILi8EEENSA_ILi64EEEEEENS5_IJS1A_SB_EEEEEEEvNS4_8identityES13_S1E_vS1F_EENS_8epilogue10collective6detail29Sm90TmaWarpSpecializedAdapterINS1I_15DefaultEpilogueISJ_SK_SK_NS1H_6thread17LinearCombinationISJ_Li1EffLNS1M_9ScaleType4KindE0ELNS_15FloatRoundStyleE2ESJ_EENS1_15EpilogueDefaultEEEEEvvEEEEvNT_6ParamsE)
        /*0014*/ 	.word	0x00000000


	//----- nvinfo : EIATTR_MIN_STACK_SIZE
	.align		4
.L_17:
        /*0018*/ 	.byte	0x04, 0x12
        /*001a*/ 	.short	(.L_19 - .L_18)
	.align		4
.L_18:
        /*001c*/ 	.word	index@(_ZN7cutlass13device_kernelINS_4gemm6kernel13GemmUniversalIN4cute5tupleIJiiiiEEENS1_10collective13CollectiveMmaINS1_34MainloopSm90TmaGmmaWarpSpecializedILi2ENS5_IJNS4_1CILi1EEESB_SB_EEENS1_35KernelTmaWarpSpecializedCooperativeEEENS5_IJNSA_ILi256EEENSA_ILi160EEENSA_ILi128EEEEEENS_10bfloat16_tENS5_IJlSB_lEEESJ_SK_NS4_8TiledMMAINS4_8MMA_AtomIJNS4_4SM904GMMA27MMA_64x32x16_F32BF16BF16_SSILNSO_5MajorE0ELSQ_0ELNSO_7ScaleInE1ELSR_1EEEEEENS4_6LayoutINS5_IJNSA_ILi2EEESB_SB_EEENS5_IJSB_NSA_ILi0EEESX_EEEEENS5_IJNS4_10UnderscoreES10_S10_EEEEENS4_13SM90_TMA_LOADENS4_14ComposedLayoutINS4_7SwizzleILi3ELi4ELi3EEENS4_18smem_ptr_flag_bitsILi16EEENSU_INS5_IJNSA_ILi8EEENSA_ILi64EEEEEENS5_IJS1A_SB_EEEEEEEvNS4_8identityES13_S1E_vS1F_EENS_8epilogue10collective6detail29Sm90TmaWarpSpecializedAdapterINS1I_15DefaultEpilogueISJ_SK_SK_NS1H_6thread17LinearCombinationISJ_Li1EffLNS1M_9ScaleType4KindE0ELNS_15FloatRoundStyleE2ESJ_EENS1_15EpilogueDefaultEEEEEvvEEEEvNT_6ParamsE)
        /*0020*/ 	.word	0x00000000
.L_19:


//--------------------- .nv.compat                --------------------------
	.section	.nv.compat,"",@"SHT_CUDA_COMPAT_INFO"
	.align	4
        /*0000*/ 	.byte	0x02, 0x09, 0x01, 0x00, 0x02, 0x02, 0x04, 0x00, 0x02, 0x05, 0x05, 0x00, 0x03, 0x07, 0x01, 0x01
        /*0010*/ 	.byte	0x02, 0x03, 0x01, 0x00, 0x02, 0x06, 0x01, 0x00, 0x04, 0x0b, 0x08, 0x00, 0x00, 0x00, 0x00, 0x00
        /*0020*/ 	.byte	0x00, 0x00, 0x00, 0x00


//--------------------- .nv.info._ZN7cutlass13device_kernelINS_4gemm6kernel13GemmUniversalIN4cute5tupleIJiiiiEEENS1_10collective13CollectiveMmaINS1_34MainloopSm90TmaGmmaWarpSpecializedILi2ENS5_IJNS4_1CILi1EEESB_SB_EEENS1_35KernelTmaWarpSpecializedCooperativeEEENS5_IJNSA_ILi256EEENSA_ILi160EEENSA_ILi128EEEEEENS_10bfloat16_tENS5_IJlSB_lEEESJ_SK_NS4_8TiledMMAINS4_8MMA_AtomIJNS4_4SM904GMMA27MMA_64x32x16_F32BF16BF16_SSILNSO_5MajorE0ELSQ_0ELNSO_7ScaleInE1ELSR_1EEEEEENS4_6LayoutINS5_IJNSA_ILi2EEESB_SB_EEENS5_IJSB_NSA_ILi0EEESX_EEEEENS5_IJNS4_10UnderscoreES10_S10_EEEEENS4_13SM90_TMA_LOADENS4_14ComposedLayoutINS4_7SwizzleILi3ELi4ELi3EEENS4_18smem_ptr_flag_bitsILi16EEENSU_INS5_IJNSA_ILi8EEENSA_ILi64EEEEEENS5_IJS1A_SB_EEEEEEEvNS4_8identityES13_S1E_vS1F_EENS_8epilogue10collective6detail29Sm90TmaWarpSpecializedAdapterINS1I_15DefaultEpilogueISJ_SK_SK_NS1H_6thread17LinearCombinationISJ_Li1EffLNS1M_9ScaleType4KindE0ELNS_15FloatRoundStyleE2ESJ_EENS1_15EpilogueDefaultEEEEEvvEEEEvNT_6ParamsE --------------------------
	.section	.nv.info._ZN7cutlass13device_kernelINS_4gemm6kernel13GemmUniversalIN4cute5tupleIJiiiiEEENS1_10collective13CollectiveMmaINS1_34MainloopSm90TmaGmmaWarpSpecializedILi2ENS5_IJNS4_1CILi1EEESB_SB_EEENS1_35KernelTmaWarpSpecializedCooperativeEEENS5_IJNSA_ILi256EEENSA_ILi160EEENSA_ILi128EEEEEENS_10bfloat16_tENS5_IJlSB_lEEESJ_SK_NS4_8TiledMMAINS4_8MMA_AtomIJNS4_4SM904GMMA27MMA_64x32x16_F32BF16BF16_SSILNSO_5MajorE0ELSQ_0ELNSO_7ScaleInE1ELSR_1EEEEEENS4_6LayoutINS5_IJNSA_ILi2EEESB_SB_EEENS5_IJSB_NSA_ILi0EEESX_EEEEENS5_IJNS4_10UnderscoreES10_S10_EEEEENS4_13SM90_TMA_LOADENS4_14ComposedLayoutINS4_7SwizzleILi3ELi4ELi3EEENS4_18smem_ptr_flag_bitsILi16EEENSU_INS5_IJNSA_ILi8EEENSA_ILi64EEEEEENS5_IJS1A_SB_EEEEEEEvNS4_8identityES13_S1E_vS1F_EENS_8epilogue10collective6detail29Sm90TmaWarpSpecializedAdapterINS1I_15DefaultEpilogueISJ_SK_SK_NS1H_6thread17LinearCombinationISJ_Li1EffLNS1M_9ScaleType4KindE0ELNS_15FloatRoundStyleE2ESJ_EENS1_15EpilogueDefaultEEEEEvvEEEEvNT_6ParamsE,"",@"SHT_CUDA_INFO"
	.sectionflags	@""
	.align	4


	//----- nvinfo : EIATTR_CUDA_API_VERSION
	.align		4
        /*0000*/ 	.byte	0x04, 0x37
        /*0002*/ 	.short	(.L_21 - .L_20)
.L_20:
        /*0004*/ 	.word	0x00000082


	//----- nvinfo : EIATTR_KPARAM_INFO
	.align		4
.L_21:
        /*0008*/ 	.byte	0x04, 0x17
        /*000a*/ 	.short	(.L_23 - .L_22)
.L_22:
        /*000c*/ 	.word	0x00000000
        /*0010*/ 	.short	0x0000
        /*0012*/ 	.short	0x0070
        /*0014*/ 	.byte	0x00, 0xf0, 0x01, 0x10


	//----- nvinfo : EIATTR_SPARSE_MMA_MASK
	.align		4
.L_23:
        /*0018*/ 	.byte	0x03, 0x50
        /*001a*/ 	.short	0x0000


	//----- nvinfo : EIATTR_MAXREG_COUNT
	.align		4
        /*001c*/ 	.byte	0x03, 0x1b
        /*001e*/ 	.short	0x00a8


	//----- nvinfo : EIATTR_NUM_BARRIERS
	.align		4
        /*0020*/ 	.byte	0x02, 0x4c
        /*0022*/ 	.byte	0x01
	.zero		1


	//----- nvinfo : EIATTR_EXTERNS
	.align		4
        /*0024*/ 	.byte	0x04, 0x0f
        /*0026*/ 	.short	(.L_25 - .L_24)


	//   ....[0]....
	.align		4
.L_24:
        /*0028*/ 	.word	index@(__assertfail)


	//----- nvinfo : EIATTR_MERCURY_ISA_VERSION
	.align		4
.L_25:
        /*002c*/ 	.byte	0x03, 0x5f
        /*002e*/ 	.short	0x0101


	//----- nvinfo : EIATTR_INT_WARP_WIDE_INSTR_OFFSETS
	.align		4
        /*0030*/ 	.byte	0x04, 0x31
        /*0032*/ 	.short	(.L_27 - .L_26)


	//   ....[0]....
.L_26:
        /*0034*/ 	.word	0x000004b0


	//   ....[1]....
        /*0038*/ 	.word	0x000004c0


	//   ....[2]....
        /*003c*/ 	.word	0x00000550


	//----- nvinfo : EIATTR_COOP_GROUP_MASK_REGIDS
	.align		4
.L_27:
        /*0040*/ 	.byte	0x04, 0x29
        /*0042*/ 	.short	(.L_29 - .L_28)


	//   ....[0]....
.L_28:
        /*0044*/ 	.word	0xffffffff


	//   ....[1]....
        /*0048*/ 	.word	0xffffffff


	//   ....[2]....
        /*004c*/ 	.word	0xffffffff


	//   ....[3]....
        /*0050*/ 	.word	0xffffffff


	//   ....[4]....
        /*0054*/ 	.word	0xffffffff


	//----- nvinfo : EIATTR_COOP_GROUP_INSTR_OFFSETS
	.align		4
.L_29:
        /*0058*/ 	.byte	0x04, 0x28
        /*005a*/ 	.short	(.L_31 - .L_30)


	//   ....[0]....
.L_30:
        /*005c*/ 	.word	0x00000060


	//   ....[1]....
        /*0060*/ 	.word	0x00000070


	//   ....[2]....
        /*0064*/ 	.word	0x00000190


	//   ....[3]....
        /*0068*/ 	.word	0x00000360


	//   ....[4]....
        /*006c*/ 	.word	0x000010e0


	//----- nvinfo : EIATTR_REG_RECONFIG
	.align		4
.L_31:
        /*0070*/ 	.byte	0x01, 0x54
	.zero		2


	//----- nvinfo : EIATTR_SYSCALL_OFFSETS
	.align		4
        /*0074*/ 	.byte	0x04, 0x46
        /*0076*/ 	.short	(.L_33 - .L_32)


	//   ....[0]....
.L_32:
        /*0078*/ 	.word	0x000012a0


	//----- nvinfo : EIATTR_MBARRIER_INSTR_OFFSETS
	.align		4
.L_33:
        /*007c*/ 	.byte	0x04, 0x39
        /*007e*/ 	.short	(.L_35 - .L_34)


	//   ....[0]....
.L_34:
        /*0080*/ 	.word	0x00000310
        /*0084*/ 	.word	0x000000ff
        /*0088*/ 	.word	0x00000000
        /*008c*/ 	.short	0x0100
        /*008e*/ 	.byte	0x08
	.zero		1


	//   ....[1]....
        /*0090*/ 	.word	0x00000320
        /*0094*/ 	.word	0x000000ff
        /*0098*/ 	.word	0x00000010
        /*009c*/ 	.short	0x0100
        /*009e*/ 	.byte	0x08
	.zero		1


	//   ....[2]....
        /*00a0*/ 	.word	0x00000330
        /*00a4*/ 	.word	0x000000ff
        /*00a8*/ 	.word	0x00000008
        /*00ac*/ 	.short	0x0100
        /*00ae*/ 	.byte	0x08
	.zero		1


	//   ....[3]....
        /*00b0*/ 	.word	0x00000340
        /*00b4*/ 	.word	0x000000ff
        /*00b8*/ 	.word	0x00000018
        /*00bc*/ 	.short	0x0100
        /*00be*/ 	.byte	0x08
	.zero		1


	//   ....[4]....
        /*00c0*/ 	.word	0x000005d0
        /*00c4*/ 	.word	0x000000ff
        /*00c8*/ 	.word	0x00000030
        /*00cc*/ 	.short	0x0100
        /*00ce*/ 	.byte	0x10
	.zero		1


	//   ....[5]....
        /*00d0*/ 	.word	0x00000640
        /*00d4*/ 	.word	0x000000ff
        /*00d8*/ 	.word	0x00000038
        /*00dc*/ 	.short	0x0100
        /*00de*/ 	.byte	0x10
	.zero		1


	//   ....[6]....
        /*00e0*/ 	.word	0x00001330
        /*00e4*/ 	.word	0x00000003
        /*00e8*/ 	.word	0x00000000
        /*00ec*/ 	.short	0x010a
        /*00ee*/ 	.byte	0x3f
	.zero		1


	//   ....[7]....
        /*00f0*/ 	.word	0x00001370
        /*00f4*/ 	.word	0x00000003
        /*00f8*/ 	.word	0x00000000
        /*00fc*/ 	.short	0x010a
        /*00fe*/ 	.byte	0x3f
	.zero		1


	//   ....[8]....
        /*0100*/ 	.word	0x000033d0
        /*0104*/ 	.word	0x000000ff
        /*0108*/ 	.word	0x00000000
        /*010c*/ 	.short	0x010a
        /*010e*/ 	.byte	0x04
	.zero		1


	//   ....[9]....
        /*0110*/ 	.word	0x00003410
        /*0114*/ 	.word	0x000000ff
        /*0118*/ 	.word	0x00000000
        /*011c*/ 	.short	0x010a
        /*011e*/ 	.byte	0x04
	.zero		1


	//   ....[10]....
        /*0120*/ 	.word	0x00005340
        /*0124*/ 	.word	0x000000ff
        /*0128*/ 	.word	0x00000000
        /*012c*/ 	.short	0x0101
        /*012e*/ 	.byte	0x1a
	.zero		1


	//   ....[11]....
        /*0130*/ 	.word	0x00005530
        /*0134*/ 	.word	0x000000ff
        /*0138*/ 	.word	0x00000000
        /*013c*/ 	.short	0x0101
        /*013e*/ 	.byte	0x04
	.zero		1


	//   ....[12]....
        /*0140*/ 	.word	0x00010650
        /*0144*/ 	.word	0x0000000d
        /*0148*/ 	.word	0x00000010
        /*014c*/ 	.short	0x010a
        /*014e*/ 	.byte	0x3f
	.zero		1


	//   ....[13]....
        /*0150*/ 	.word	0x00010af0
        /*0154*/ 	.word	0x00000003
        /*0158*/ 	.word	0x00000038
        /*015c*/ 	.short	0x0101
        /*015e*/ 	.byte	0x3f
	.zero		1


	//   ....[14]....
        /*0160*/ 	.word	0x00011240
        /*0164*/ 	.word	0x00000007
        /*0168*/ 	.word	0x00000000
        /*016c*/ 	.short	0x010a
        /*016e*/ 	.byte	0x3f
	.zero		1


	//   ....[15]....
        /*0170*/ 	.word	0x000112c0
        /*0174*/ 	.word	0x00000003
        /*0178*/ 	.word	0x00000000
        /*017c*/ 	.short	0x010a
        /*017e*/ 	.byte	0x3f
	.zero		1


	//   ....[16]....
        /*0180*/ 	.word	0x00011320
        /*0184*/ 	.word	0x00000003
        /*0188*/ 	.word	0x00000000
        /*018c*/ 	.short	0x010a
        /*018e*/ 	.byte	0x3f
	.zero		1


	//   ....[17]....
        /*0190*/ 	.word	0x00011380
        /*0194*/ 	.word	0x00000004
        /*0198*/ 	.word	0x00000000
        /*019c*/ 	.short	0x010a
        /*019e*/ 	.byte	0x3f
	.zero		1


	//   ....[18]....
        /*01a0*/ 	.word	0x00011450
        /*01a4*/ 	.word	0x0000000d
        /*01a8*/ 	.word	0x00000010
        /*01ac*/ 	.short	0x010a
        /*01ae*/ 	.byte	0x3f
	.zero		1


	//   ....[19]....
        /*01b0*/ 	.word	0x00011520
        /*01b4*/ 	.word	0x00000007
        /*01b8*/ 	.word	0x00000000
        /*01bc*/ 	.short	0x010a
        /*01be*/ 	.byte	0x3f
	.zero		1


	//----- nvinfo : EIATTR_NUM_MBARRIERS
	.align		4
.L_35:
        /*01c0*/ 	.byte	0x03, 0x38
        /*01c2*/ 	.short	0x0006


	//----- nvinfo : EIATTR_EXIT_INSTR_OFFSETS
	.align		4
        /*01c4*/ 	.byte	0x04, 0x1c
        /*01c6*/ 	.short	(.L_37 - .L_36)


	//   ....[0]....
.L_36:
        /*01c8*/ 	.word	0x000006a0


	//   ....[1]....
        /*01cc*/ 	.word	0x00001010


	//   ....[2]....
        /*01d0*/ 	.word	0x0000fc00


	//   ....[3]....
        /*01d4*/ 	.word	0x000102f0


	//   ....[4]....
        /*01d8*/ 	.word	0x00011310


	//----- nvinfo : EIATTR_MAX_THREADS
	.align		4
.L_37:
        /*01dc*/ 	.byte	0x04, 0x05
        /*01de*/ 	.short	(.L_39 - .L_38)
.L_38:
        /*01e0*/ 	.word	0x00000180
        /*01e4*/ 	.word	0x00000001
        /*01e8*/ 	.word	0x00000001


	//----- nvinfo : EIATTR_CRS_STACK_SIZE
	.align		4
.L_39:
        /*01ec*/ 	.byte	0x04, 0x1e
        /*01ee*/ 	.short	(.L_41 - .L_40)
.L_40:
        /*01f0*/ 	.word	0x00000000


	//----- nvinfo : EIATTR_CBANK_PARAM_SIZE
	.align		4
.L_41:
        /*01f4*/ 	.byte	0x03, 0x19
        /*01f6*/ 	.short	0x0470


	//----- nvinfo : EIATTR_PARAM_CBANK
	.align		4
        /*01f8*/ 	.byte	0x04, 0x0a
        /*01fa*/ 	.short	(.L_43 - .L_42)
	.align		4
.L_42:
        /*01fc*/ 	.word	index@(.nv.constant0._ZN7cutlass13device_kernelINS_4gemm6kernel13GemmUniversalIN4cute5tupleIJiiiiEEENS1_10collective13CollectiveMmaINS1_34MainloopSm90TmaGmmaWarpSpecializedILi2ENS5_IJNS4_1CILi1EEESB_SB_EEENS1_35KernelTmaWarpSpecializedCooperativeEEENS5_IJNSA_ILi256EEENSA_ILi160EEENSA_ILi128EEEEEENS_10bfloat16_tENS5_IJlSB_lEEESJ_SK_NS4_8TiledMMAINS4_8MMA_AtomIJNS4_4SM904GMMA27MMA_64x32x16_F32BF16BF16_SSILNSO_5MajorE0ELSQ_0ELNSO_7ScaleInE1ELSR_1EEEEEENS4_6LayoutINS5_IJNSA_ILi2EEESB_SB_EEENS5_IJSB_NSA_ILi0EEESX_EEEEENS5_IJNS4_10UnderscoreES10_S10_EEEEENS4_13SM90_TMA_LOADENS4_14ComposedLayoutINS4_7SwizzleILi3ELi4ELi3EEENS4_18smem_ptr_flag_bitsILi16EEENSU_INS5_IJNSA_ILi8EEENSA_ILi64EEEEEENS5_IJS1A_SB_EEEEEEEvNS4_8identityES13_S1E_vS1F_EENS_8epilogue10collective6detail29Sm90TmaWarpSpecializedAdapterINS1I_15DefaultEpilogueISJ_SK_SK_NS1H_6thread17LinearCombinationISJ_Li1EffLNS1M_9ScaleType4KindE0ELNS_15FloatRoundStyleE2ESJ_EENS1_15EpilogueDefaultEEEEEvvEEEEvNT_6ParamsE)
        /*0200*/ 	.short	0x0210
        /*0202*/ 	.short	0x0470


	//----- nvinfo : EIATTR_SW_WAR
	.align		4
.L_43:
        /*0204*/ 	.byte	0x04, 0x36
        /*0206*/ 	.short	(.L_45 - .L_44)
.L_44:
        /*0208*/ 	.word	0x00000008
.L_45:


//--------------------- .nv.callgraph             --------------------------
	.section	.nv.callgraph,"",@"SHT_CUDA_CALLGRAPH"
	.align	4
	.sectionentsize	8
	.align		4
        /*0000*/ 	.word	0x00000000
	.align		4
        /*0004*/ 	.word	0xffffffff
	.align		4
        /*0008*/ 	.word	index@(_ZN7cutlass13device_kernelINS_4gemm6kernel13GemmUniversalIN4cute5tupleIJiiiiEEENS1_10collective13CollectiveMmaINS1_34MainloopSm90TmaGmmaWarpSpecializedILi2ENS5_IJNS4_1CILi1EEESB_SB_EEENS1_35KernelTmaWarpSpecializedCooperativeEEENS5_IJNSA_ILi256EEENSA_ILi160EEENSA_ILi128EEEEEENS_10bfloat16_tENS5_IJlSB_lEEESJ_SK_NS4_8TiledMMAINS4_8MMA_AtomIJNS4_4SM904GMMA27MMA_64x32x16_F32BF16BF16_SSILNSO_5MajorE0ELSQ_0ELNSO_7ScaleInE1ELSR_1EEEEEENS4_6LayoutINS5_IJNSA_ILi2EEESB_SB_EEENS5_IJSB_NSA_ILi0EEESX_EEEEENS5_IJNS4_10UnderscoreES10_S10_EEEEENS4_13SM90_TMA_LOADENS4_14ComposedLayoutINS4_7SwizzleILi3ELi4ELi3EEENS4_18smem_ptr_flag_bitsILi16EEENSU_INS5_IJNSA_ILi8EEENSA_ILi64EEEEEENS5_IJS1A_SB_EEEEEEEvNS4_8identityES13_S1E_vS1F_EENS_8epilogue10collective6detail29Sm90TmaWarpSpecializedAdapterINS1I_15DefaultEpilogueISJ_SK_SK_NS1H_6thread17LinearCombinationISJ_Li1EffLNS1M_9ScaleType4KindE0ELNS_15FloatRoundStyleE2ESJ_EENS1_15EpilogueDefaultEEEEEvvEEEEvNT_6ParamsE)
	.align		4
        /*000c*/ 	.word	index@(__assertfail)
	.align		4
        /*0010*/ 	.word	0x00000000
	.align		4
        /*0014*/ 	.word	0xfffffffe
	.align		4
        /*0018*/ 	.word	0x00000000
	.align		4
        /*001c*/ 	.word	0xfffffffd
	.align		4
        /*0020*/ 	.word	0x00000000
	.align		4
        /*0024*/ 	.word	0xfffffffc


//--------------------- .nv.constant4             --------------------------
	.section	.nv.constant4,"a",@progbits
	.align	8
	.align		8
.nv.constant4:
        /*0000*/ 	.dword	__assertfail
	.align		8
        /*0008*/ 	.dword	__unnamed_1
	.align		8
        /*0010*/ 	.dword	_ZN40_INTERNAL_33ee5a1f_4_k_cu_3e931f4c_166224cuda3std3__45__cpo5beginE
	.align		8
        /*0018*/ 	.dword	_ZN40_INTERNAL_33ee5a1f_4_k_cu_3e931f4c_166224cuda3std3__45__cpo3endE
	.align		8
        /*0020*/ 	.dword	_ZN40_INTERNAL_33ee5a1f_4_k_cu_3e931f4c_166224cuda3std3__45__cpo6cbeginE
	.align		8
        /*0028*/ 	.dword	_ZN40_INTERNAL_33ee5a1f_4_k_cu_3e931f4c_166224cuda3std3__45__cpo4cendE
	.align		8
        /*0030*/ 	.dword	_ZN40_INTERNAL_33ee5a1f_4_k_cu_3e931f4c_166224cuda3std3__442_GLOBAL__N__33ee5a1f_4_k_cu_3e931f4c_166226ignoreE
	.align		8
        /*0038*/ 	.dword	_ZN40_INTERNAL_33ee5a1f_4_k_cu_3e931f4c_166224cuda3std3__419piecewise_constructE
	.align		8
        /*0040*/ 	.dword	_ZN40_INTERNAL_33ee5a1f_4_k_cu_3e931f4c_166224cuda3std3__48in_placeE
	.align		8
        /*0048*/ 	.dword	_ZN40_INTERNAL_33ee5a1f_4_k_cu_3e931f4c_166224cuda3std6ranges3__45__cpo4swapE
	.align		8
        /*0050*/ 	.dword	_ZN40_INTERNAL_33ee5a1f_4_k_cu_3e931f4c_166224cuda3std6ranges3__45__cpo9iter_moveE
	.align		8
        /*0058*/ 	.dword	_ZN40_INTERNAL_33ee5a1f_4_k_cu_3e931f4c_166224cute7productE
	.align		8
        /*0060*/ 	.dword	_ZN40_INTERNAL_33ee5a1f_4_k_cu_3e931f4c_166224cute1_E
	.align		8
        /*0068*/ 	.dword	$str$22
	.align		8
        /*0070*/ 	.dword	$str$23


//--------------------- .text._ZN7cutlass13device_kernelINS_4gemm6kernel13GemmUniversalIN4cute5tupleIJiiiiEEENS1_10collective13CollectiveMmaINS1_34MainloopSm90TmaGmmaWarpSpecializedILi2ENS5_IJNS4_1CILi1EEESB_SB_EEENS1_35KernelTmaWarpSpecializedCooperativeEEENS5_IJNSA_ILi256EEENSA_ILi160EEENSA_ILi128EEEEEENS_10bfloat16_tENS5_IJlSB_lEEESJ_SK_NS4_8TiledMMAINS4_8MMA_AtomIJNS4_4SM904GMMA27MMA_64x32x16_F32BF16BF16_SSILNSO_5MajorE0ELSQ_0ELNSO_7ScaleInE1ELSR_1EEEEEENS4_6LayoutINS5_IJNSA_ILi2EEESB_SB_EEENS5_IJSB_NSA_ILi0EEESX_EEEEENS5_IJNS4_10UnderscoreES10_S10_EEEEENS4_13SM90_TMA_LOADENS4_14ComposedLayoutINS4_7SwizzleILi3ELi4ELi3EEENS4_18smem_ptr_flag_bitsILi16EEENSU_INS5_IJNSA_ILi8EEENSA_ILi64EEEEEENS5_IJS1A_SB_EEEEEEEvNS4_8identityES13_S1E_vS1F_EENS_8epilogue10collective6detail29Sm90TmaWarpSpecializedAdapterINS1I_15DefaultEpilogueISJ_SK_SK_NS1H_6thread17LinearCombinationISJ_Li1EffLNS1M_9ScaleType4KindE0ELNS_15FloatRoundStyleE2ESJ_EENS1_15EpilogueDefaultEEEEEvvEEEEvNT_6ParamsE --------------------------
	.section	.text._ZN7cutlass13device_kernelINS_4gemm6kernel13GemmUniversalIN4cute5tupleIJiiiiEEENS1_10collective13CollectiveMmaINS1_34MainloopSm90TmaGmmaWarpSpecializedILi2ENS5_IJNS4_1CILi1EEESB_SB_EEENS1_35KernelTmaWarpSpecializedCooperativeEEENS5_IJNSA_ILi256EEENSA_ILi160EEENSA_ILi128EEEEEENS_10bfloat16_tENS5_IJlSB_lEEESJ_SK_NS4_8TiledMMAINS4_8MMA_AtomIJNS4_4SM904GMMA27MMA_64x32x16_F32BF16BF16_SSILNSO_5MajorE0ELSQ_0ELNSO_7ScaleInE1ELSR_1EEEEEENS4_6LayoutINS5_IJNSA_ILi2EEESB_SB_EEENS5_IJSB_NSA_ILi0EEESX_EEEEENS5_IJNS4_10UnderscoreES10_S10_EEEEENS4_13SM90_TMA_LOADENS4_14ComposedLayoutINS4_7SwizzleILi3ELi4ELi3EEENS4_18smem_ptr_flag_bitsILi16EEENSU_INS5_IJNSA_ILi8EEENSA_ILi64EEEEEENS5_IJS1A_SB_EEEEEEEvNS4_8identityES13_S1E_vS1F_EENS_8epilogue10collective6detail29Sm90TmaWarpSpecializedAdapterINS1I_15DefaultEpilogueISJ_SK_SK_NS1H_6thread17LinearCombinationISJ_Li1EffLNS1M_9ScaleType4KindE0ELNS_15FloatRoundStyleE2ESJ_EENS1_15EpilogueDefaultEEEEEvvEEEEvNT_6ParamsE,"ax",@progbits
	.align	128
.text._ZN7cutlass13device_kernelINS_4gemm6kernel13GemmUniversalIN4cute5tupleIJiiiiEEENS1_10collective13CollectiveMmaINS1_34MainloopSm90TmaGmmaWarpSpecializedILi2ENS5_IJNS4_1CILi1EEESB_SB_EEENS1_35KernelTmaWarpSpecializedCooperativeEEENS5_IJNSA_ILi256EEENSA_ILi160EEENSA_ILi128EEEEEENS_10bfloat16_tENS5_IJlSB_lEEESJ_SK_NS4_8TiledMMAINS4_8MMA_AtomIJNS4_4SM904GMMA27MMA_64x32x16_F32BF16BF16_SSILNSO_5MajorE0ELSQ_0ELNSO_7ScaleInE1ELSR_1EEEEEENS4_6LayoutINS5_IJNSA_ILi2EEESB_SB_EEENS5_IJSB_NSA_ILi0EEESX_EEEEENS5_IJNS4_10UnderscoreES10_S10_EEEEENS4_13SM90_TMA_LOADENS4_14ComposedLayoutINS4_7SwizzleILi3ELi4ELi3EEENS4_18smem_ptr_flag_bitsILi16EEENSU_INS5_IJNSA_ILi8EEENSA_ILi64EEEEEENS5_IJS1A_SB_EEEEEEEvNS4_8identityES13_S1E_vS1F_EENS_8epilogue10collective6detail29Sm90TmaWarpSpecializedAdapterINS1I_15DefaultEpilogueISJ_SK_SK_NS1H_6thread17LinearCombinationISJ_Li1EffLNS1M_9ScaleType4KindE0ELNS_15FloatRoundStyleE2ESJ_EENS1_15EpilogueDefaultEEEEEvvEEEEvNT_6ParamsE:
        .type           _ZN7cutlass13device_kernelINS_4gemm6kernel13GemmUniversalIN4cute5tupleIJiiiiEEENS1_10collective13CollectiveMmaINS1_34MainloopSm90TmaGmmaWarpSpecializedILi2ENS5_IJNS4_1CILi1EEESB_SB_EEENS1_35KernelTmaWarpSpecializedCooperativeEEENS5_IJNSA_ILi256EEENSA_ILi160EEENSA_ILi128EEEEEENS_10bfloat16_tENS5_IJlSB_lEEESJ_SK_NS4_8TiledMMAINS4_8MMA_AtomIJNS4_4SM904GMMA27MMA_64x32x16_F32BF16BF16_SSILNSO_5MajorE0ELSQ_0ELNSO_7ScaleInE1ELSR_1EEEEEENS4_6LayoutINS5_IJNSA_ILi2EEESB_SB_EEENS5_IJSB_NSA_ILi0EEESX_EEEEENS5_IJNS4_10UnderscoreES10_S10_EEEEENS4_13SM90_TMA_LOADENS4_14ComposedLayoutINS4_7SwizzleILi3ELi4ELi3EEENS4_18smem_ptr_flag_bitsILi16EEENSU_INS5_IJNSA_ILi8EEENSA_ILi64EEEEEENS5_IJS1A_SB_EEEEEEEvNS4_8identityES13_S1E_vS1F_EENS_8epilogue10collective6detail29Sm90TmaWarpSpecializedAdapterINS1I_15DefaultEpilogueISJ_SK_SK_NS1H_6thread17LinearCombinationISJ_Li1EffLNS1M_9ScaleType4KindE0ELNS_15FloatRoundStyleE2ESJ_EENS1_15EpilogueDefaultEEEEEvvEEEEvNT_6ParamsE,@function
        .size           _ZN7cutlass13device_kernelINS_4gemm6kernel13GemmUniversalIN4cute5tupleIJiiiiEEENS1_10collective13CollectiveMmaINS1_34MainloopSm90TmaGmmaWarpSpecializedILi2ENS5_IJNS4_1CILi1EEESB_SB_EEENS1_35KernelTmaWarpSpecializedCooperativeEEENS5_IJNSA_ILi256EEENSA_ILi160EEENSA_ILi128EEEEEENS_10bfloat16_tENS5_IJlSB_lEEESJ_SK_NS4_8TiledMMAINS4_8MMA_AtomIJNS4_4SM904GMMA27MMA_64x32x16_F32BF16BF16_SSILNSO_5MajorE0ELSQ_0ELNSO_7ScaleInE1ELSR_1EEEEEENS4_6LayoutINS5_IJNSA_ILi2EEESB_SB_EEENS5_IJSB_NSA_ILi0EEESX_EEEEENS5_IJNS4_10UnderscoreES10_S10_EEEEENS4_13SM90_TMA_LOADENS4_14ComposedLayoutINS4_7SwizzleILi3ELi4ELi3EEENS4_18smem_ptr_flag_bitsILi16EEENSU_INS5_IJNSA_ILi8EEENSA_ILi64EEEEEENS5_IJS1A_SB_EEEEEEEvNS4_8identityES13_S1E_vS1F_EENS_8epilogue10collective6detail29Sm90TmaWarpSpecializedAdapterINS1I_15DefaultEpilogueISJ_SK_SK_NS1H_6thread17LinearCombinationISJ_Li1EffLNS1M_9ScaleType4KindE0ELNS_15FloatRoundStyleE2ESJ_EENS1_15EpilogueDefaultEEEEEvvEEEEvNT_6ParamsE,(.L_x_380 - _ZN7cutlass13device_kernelINS_4gemm6kernel13GemmUniversalIN4cute5tupleIJiiiiEEENS1_10collective13CollectiveMmaINS1_34MainloopSm90TmaGmmaWarpSpecializedILi2ENS5_IJNS4_1CILi1EEESB_SB_EEENS1_35KernelTmaWarpSpecializedCooperativeEEENS5_IJNSA_ILi256EEENSA_ILi160EEENSA_ILi128EEEEEENS_10bfloat16_tENS5_IJlSB_lEEESJ_SK_NS4_8TiledMMAINS4_8MMA_AtomIJNS4_4SM904GMMA27MMA_64x32x16_F32BF16BF16_SSILNSO_5MajorE0ELSQ_0ELNSO_7ScaleInE1ELSR_1EEEEEENS4_6LayoutINS5_IJNSA_ILi2EEESB_SB_EEENS5_IJSB_NSA_ILi0EEESX_EEEEENS5_IJNS4_10UnderscoreES10_S10_EEEEENS4_13SM90_TMA_LOADENS4_14ComposedLayoutINS4_7SwizzleILi3ELi4ELi3EEENS4_18smem_ptr_flag_bitsILi16EEENSU_INS5_IJNSA_ILi8EEENSA_ILi64EEEEEENS5_IJS1A_SB_EEEEEEEvNS4_8identityES13_S1E_vS1F_EENS_8epilogue10collective6detail29Sm90TmaWarpSpecializedAdapterINS1I_15DefaultEpilogueISJ_SK_SK_NS1H_6thread17LinearCombinationISJ_Li1EffLNS1M_9ScaleType4KindE0ELNS_15FloatRoundStyleE2ESJ_EENS1_15EpilogueDefaultEEEEEvvEEEEvNT_6ParamsE)
        .other          _ZN7cutlass13device_kernelINS_4gemm6kernel13GemmUniversalIN4cute5tupleIJiiiiEEENS1_10collective13CollectiveMmaINS1_34MainloopSm90TmaGmmaWarpSpecializedILi2ENS5_IJNS4_1CILi1EEESB_SB_EEENS1_35KernelTmaWarpSpecializedCooperativeEEENS5_IJNSA_ILi256EEENSA_ILi160EEENSA_ILi128EEEEEENS_10bfloat16_tENS5_IJlSB_lEEESJ_SK_NS4_8TiledMMAINS4_8MMA_AtomIJNS4_4SM904GMMA27MMA_64x32x16_F32BF16BF16_SSILNSO_5MajorE0ELSQ_0ELNSO_7ScaleInE1ELSR_1EEEEEENS4_6LayoutINS5_IJNSA_ILi2EEESB_SB_EEENS5_IJSB_NSA_ILi0EEESX_EEEEENS5_IJNS4_10UnderscoreES10_S10_EEEEENS4_13SM90_TMA_LOADENS4_14ComposedLayoutINS4_7SwizzleILi3ELi4ELi3EEENS4_18smem_ptr_flag_bitsILi16EEENSU_INS5_IJNSA_ILi8EEENSA_ILi64EEEEEENS5_IJS1A_SB_EEEEEEEvNS4_8identityES13_S1E_vS1F_EENS_8epilogue10collective6detail29Sm90TmaWarpSpecializedAdapterINS1I_15DefaultEpilogueISJ_SK_SK_NS1H_6thread17LinearCombinationISJ_Li1EffLNS1M_9ScaleType4KindE0ELNS_15FloatRoundStyleE2ESJ_EENS1_15EpilogueDefaultEEEEEvvEEEEvNT_6ParamsE,@"STO_CUDA_ENTRY STV_DEFAULT"
_ZN7cutlass13device_kernelINS_4gemm6kernel13GemmUniversalIN4cute5tupleIJiiiiEEENS1_10collective13CollectiveMmaINS1_34MainloopSm90TmaGmmaWarpSpecializedILi2ENS5_IJNS4_1CILi1EEESB_SB_EEENS1_35KernelTmaWarpSpecializedCooperativeEEENS5_IJNSA_ILi256EEENSA_ILi160EEENSA_ILi128EEEEEENS_10bfloat16_tENS5_IJlSB_lEEESJ_SK_NS4_8TiledMMAINS4_8MMA_AtomIJNS4_4SM904GMMA27MMA_64x32x16_F32BF16BF16_SSILNSO_5MajorE0ELSQ_0ELNSO_7ScaleInE1ELSR_1EEEEEENS4_6LayoutINS5_IJNSA_ILi2EEESB_SB_EEENS5_IJSB_NSA_ILi0EEESX_EEEEENS5_IJNS4_10UnderscoreES10_S10_EEEEENS4_13SM90_TMA_LOADENS4_14ComposedLayoutINS4_7SwizzleILi3ELi4ELi3EEENS4_18smem_ptr_flag_bitsILi16EEENSU_INS5_IJNSA_ILi8EEENSA_ILi64EEEEEENS5_IJS1A_SB_EEEEEEEvNS4_8identityES13_S1E_vS1F_EENS_8epilogue10collective6detail29Sm90TmaWarpSpecializedAdapterINS1I_15DefaultEpilogueISJ_SK_SK_NS1H_6thread17LinearCombinationISJ_Li1EffLNS1M_9ScaleType4KindE0ELNS_15FloatRoundStyleE2ESJ_EENS1_15EpilogueDefaultEEEEEvvEEEEvNT_6ParamsE:
[----:B------:R-:W0:Y:S01]  /*0000*/  LDC R1, c[0x0][0x28] ;  /* 0x00000a00ff017b82 */ /* 0x000e220000000800 */
[----:B------:R-:W1:Y:S01]  /*0010*/  S2R R2, SR_TID.X ;  /* 0x0000000000027919 */ /* 0x000e620000002100 */
[----:B------:R-:W-:Y:S01]  /*0020*/  ELECT P0, URZ, PT ;  /* 0x00000000003f782f */ /* 0x000fe20003800000 */
[----:B------:R-:W-:Y:S01]  /*0030*/  BSSY B0, `(.L_x_0) ;  /* 0x0000015000007945 */ /* 0x000fe20003800000 */
[--C-:B-1----:R-:W-:Y:S02]  /*0040*/  SHF.R.U32.HI R0, RZ, 0x5, R2.reuse ;  /* 0x00000005ff007819 */ /* 0x102fe40000011602 */
[----:B------:R-:W-:-:S03]  /*0050*/  SHF.R.U32.HI R18, RZ, 0x7, R2 ;  /* 0x00000007ff127819 */ /* 0x000fc60000011602 */
[----:B------:R-:W1:Y:S04]  /*0060*/  SHFL.IDX PT, R4, R0, RZ, 0x1f ;  /* 0x00001fff00047589 */ /* 0x000e6800000e0000 */
[----:B------:R-:W2:Y:S01]  /*0070*/  SHFL.IDX PT, R3, R18, RZ, 0x1f ;  /* 0x00001fff12037589 */ /* 0x000ea200000e0000 */
[----:B-1----:R-:W-:Y:S02]  /*0080*/  R2UR UR10, R4 ;  /* 0x00000000040a72ca */ /* 0x002fe400000e0000 */
[----:B--2---:R-:W-:-:S11]  /*0090*/  R2UR UR5, R3 ;  /* 0x00000000030572ca */ /* 0x004fd600000e0000 */
[----:B------:R-:W-:Y:S02]  /*00a0*/  USHF.R.S32.HI UR4, URZ, 0x1f, UR10 ;  /* 0x0000001f3f047899 */ /* 0x000fe4000801140a */
[----:B------:R-:W-:Y:S02]  /*00b0*/  ISETP.NE.OR P0, PT, RZ, UR10, !P0 ;  /* 0x0000000aff007c0c */ /* 0x000fe4000c705670 */
[----:B------:R-:W-:-:S04]  /*00c0*/  ULEA.HI UR4, UR4, UR10, URZ, 0x2 ;  /* 0x0000000a04047291 */ /* 0x000fc8000f8f103f */
[----:B------:R-:W-:-:S04]  /*00d0*/  ULOP3.LUT UR4, UR4, 0xfffffffc, URZ, 0xc0, !UPT ;  /* 0xfffffffc04047892 */ /* 0x000fc8000f8ec03f */
[----:B------:R-:W-:-:S03]  /*00e0*/  UIADD3 UR10, UR10, -UR4, URZ ;  /* 0x800000040a0a7290 */ /* 0x000fc6000fffe03f */
[----:B0-----:R-:W-:Y:S09]  /*00f0*/  @P0 BRA `(.L_x_1) ;  /* 0x0000000000200947 */ /* 0x001ff20003800000 */
[----:B------:R-:W-:Y:S02]  /*0100*/  ULDC.64 UR6, c[0x0][0x198] ;  /* 0x0000660000067ab9 */ /* 0x000fe40000000a00 */
[----:B------:R-:W-:Y:S02]  /*0110*/  UIADD3 UR8, UP0, UR6, 0xf0, URZ ;  /* 0x000000f006087890 */ /* 0x000fe4000ff1e03f */
[----:B------:R-:W-:Y:S02]  /*0120*/  UIADD3 UR6, UP1, UR6, 0x1f0, URZ ;  /* 0x000001f006067890 */ /* 0x000fe4000ff3e03f */
[----:B------:R-:W-:Y:S02]  /*0130*/  UIADD3.X UR9, URZ, UR7, URZ, UP0, !UPT ;  /* 0x000000073f097290 */ /* 0x000fe400087fe43f */
[----:B------:R-:W-:-:S07]  /*0140*/  UIADD3.X UR7, URZ, UR7, URZ, UP1, !UPT ;  /* 0x000000073f077290 */ /* 0x000fce0008ffe43f */
[----:B------:R0:W-:Y:S02]  /*0150*/  UTMACCTL.PF [UR8] ;  /* 0x00000000080079b9 */ /* 0x0001e40008040000 */
[----:B------:R0:W-:Y:S02]  /*0160*/  UTMACCTL.PF [UR6] ;  /* 0x00000000060079b9 */ /* 0x0001e40008040000 */
[----:B0-----:R-:W-:Y:S01]  /*0170*/  NOP ;  /* 0x0000000000007918 */ /* 0x001fe20000000000 */
.L_x_1:
[----:B------:R-:W-:Y:S05]  /*0180*/  BSYNC B0 ;  /* 0x0000000000007941 */ /* 0x000fea0003800000 */
.L_x_0:
[----:B------:R-:W0:Y:S01]  /*0190*/  SHFL.IDX PT, R3, R0, RZ, 0x1f ;  /* 0x00001fff00037589 */ /* 0x000e2200000e0000 */
[----:B------:R-:W-:Y:S01]  /*01a0*/  UISETP.NE.AND UP0, UPT, UR10, 0x3, UPT ;  /* 0x000000030a00788c */ /* 0x000fe2000bf05270 */
[----:B------:R-:W-:Y:S01]  /*01b0*/  ISETP.NE.AND P1, PT, RZ, UR5, PT ;  /* 0x00000005ff007c0c */ /* 0x000fe2000bf25270 */
[----:B------:R-:W-:Y:S02]  /*01c0*/  UIADD3 UR18, UR5, -0x1, URZ ;  /* 0xffffffff05127890 */ /* 0x000fe4000fffe03f */
[----:B------:R-:W-:Y:S02]  /*01d0*/  UISETP.EQ.OR UP0, UPT, UR10, URZ, !UP0 ;  /* 0x0000003f0a00728c */ /* 0x000fe4000c702670 */
[----:B------:R-:W-:Y:S02]  /*01e0*/  UISETP.GE.U32.AND UP1, UPT, UR18, 0x2, UPT ;  /* 0x000000021200788c */ /* 0x000fe4000bf26070 */
[----:B------:R-:W-:-:S04]  /*01f0*/  UISETP.EQ.AND UP0, UPT, UR5, URZ, UP0 ;  /* 0x0000003f0500728c */ /* 0x000fc80008702270 */
[----:B------:R-:W-:-:S04]  /*0200*/  USEL UR38, URZ, 0x1, !UP0 ;  /* 0x000000013f267887 */ /* 0x000fc8000c000000 */
[----:B------:R-:W-:Y:S01]  /*0210*/  USEL UR38, UR38, 0x2, UP1 ;  /* 0x0000000226267887 */ /* 0x000fe20008800000 */
[----:B0-----:R-:W-:-:S13]  /*0220*/  ISETP.NE.AND P0, PT, R3, RZ, PT ;  /* 0x000000ff0300720c */ /* 0x001fda0003f05270 */
[----:B------:R-:W-:Y:S05]  /*0230*/  @P0 BRA `(.L_x_2) ;  /* 0x0000000000480947 */ /* 0x000fea0003800000 */
[----:B------:R-:W0:Y:S01]  /*0240*/  S2UR UR8, SR_CgaCtaId ;  /* 0x00000000000879c3 */ /* 0x000e220000008800 */
[----:B------:R-:W-:Y:S01]  /*0250*/  UMOV UR4, 0x400 ;  /* 0x0000040000047882 */ /* 0x000fe20000000000 */
[----:B------:R-:W-:Y:S01]  /*0260*/  UMOV UR5, 0x1 ;  /* 0x0000000100057882 */ /* 0x000fe20000000000 */
[----:B------:R-:W-:Y:S01]  /*0270*/  UMOV UR6, 0x100 ;  /* 0x0000010000067882 */ /* 0x000fe20000000000 */
[----:B------:R-:W-:Y:S01]  /*0280*/  ELECT P0, URZ, PT ;  /* 0x00000000003f782f */ /* 0x000fe20003800000 */
[----:B------:R-:W-:-:S04]  /*0290*/  UIADD3 UR6, -UR6, 0x100000, URZ ;  /* 0x0010000006067890 */ /* 0x000fc8000fffe13f */
[----:B------:R-:W-:Y:S02]  /*02a0*/  USHF.L.U32 UR7, UR6, 0xb, URZ ;  /* 0x0000000b06077899 */ /* 0x000fe4000800063f */
[----:B------:R-:W-:Y:S02]  /*02b0*/  USHF.L.U32 UR6, UR6, 0x1, URZ ;  /* 0x0000000106067899 */ /* 0x000fe4000800063f */
[----:B0-----:R-:W-:Y:S02]  /*02c0*/  ULEA UR8, UR8, UR4, 0x18 ;  /* 0x0000000408087291 */ /* 0x001fe4000f8ec03f */
[----:B------:R-:W-:-:S04]  /*02d0*/  UIADD3 UR4, -UR5, 0x100000, URZ ;  /* 0x0010000005047890 */ /* 0x000fc8000fffe13f */
[----:B------:R-:W-:Y:S02]  /*02e0*/  USHF.L.U32 UR5, UR4, 0xb, URZ ;  /* 0x0000000b04057899 */ /* 0x000fe4000800063f */
[----:B------:R-:W-:Y:S01]  /*02f0*/  USHF.L.U32 UR4, UR4, 0x1, URZ ;  /* 0x0000000104047899 */ /* 0x000fe2000800063f */
[----:B------:R-:W0:Y:S11]  /*0300*/  FENCE.VIEW.ASYNC.S ;  /* 0x00000000000073c6 */ /* 0x000e360000000000 */
[----:B0-----:R0:W1:Y:S01]  /*0310*/  SYNCS.EXCH.64 URZ, [UR8], UR4 ;  /* 0x00000004083f75b2 */ /* 0x0010620008000100 */
[----:B------:R0:W2:Y:S01]  /*0320*/  SYNCS.EXCH.64 URZ, [UR8+0x10], UR6 ;  /* 0x00001006083f75b2 */ /* 0x0000a20008000100 */
[----:B------:R0:W3:Y:S01]  /*0330*/  SYNCS.EXCH.64 URZ, [UR8+0x8], UR4 ;  /* 0x00000804083f75b2 */ /* 0x0000e20008000100 */
[----:B------:R0:W4:Y:S01]  /*0340*/  SYNCS.EXCH.64 URZ, [UR8+0x18], UR6 ;  /* 0x00001806083f75b2 */ /* 0x0001220008000100 */
[----:B------:R-:W-:Y:S01]  /*0350*/  NOP ;  /* 0x0000000000007918 */ /* 0x000fe20000000000 */
.L_x_2:
[----:B------:R-:W5:Y:S01]  /*0360*/  SHFL.IDX PT, R0, R0, RZ, 0x1f ;  /* 0x00001fff00007589 */ /* 0x000f6200000e0000 */
[----:B------:R-:W-:Y:S01]  /*0370*/  ELECT P0, URZ, PT ;  /* 0x00000000003f782f */ /* 0x000fe20003800000 */
[----:B------:R-:W1:Y:S01]  /*0380*/  S2UR UR17, SR_CTAID.Y ;  /* 0x00000000001179c3 */ /* 0x000e620000002600 */
[----:B0-----:R-:W-:Y:S01]  /*0390*/  ULDC UR5, c[0x0][0x65c] ;  /* 0x0001970000057ab9 */ /* 0x001fe20000000800 */
[----:B------:R-:W-:Y:S01]  /*03a0*/  UMOV UR12, 0x20 ;  /* 0x00000020000c7882 */ /* 0x000fe20000000000 */
[----:B------:R-:W-:Y:S01]  /*03b0*/  UISETP.NE.AND UP2, UPT, UR5, 0x1, UPT ;  /* 0x000000010500788c */ /* 0x000fe2000bf45270 */
[----:B------:R-:W-:Y:S01]  /*03c0*/  NOP ;  /* 0x0000000000007918 */ /* 0x000fe20000000000 */
[----:B------:R-:W-:Y:S02]  /*03d0*/  NOP ;  /* 0x0000000000007918 */ /* 0x000fe40000000000 */
[----:B------:R-:W-:Y:S01]  /*03e0*/  UP2UR UR39, UPR, URZ, 0x4 ;  /* 0x000000043f277883 */ /* 0x000fe20008000000 */
[----:B------:R-:W0:Y:S01]  /*03f0*/  S2UR UR4, SR_CTAID.X ;  /* 0x00000000000479c3 */ /* 0x000e220000002500 */
[----:B------:R-:W-:-:S02]  /*0400*/  PLOP3.LUT P2, PT, PT, PT, UP2, 0x80, 0x0 ;  /* 0x000000000000781c */ /* 0x000fc40003f4f028 */
[----:B------:R-:W-:Y:S02]  /*0410*/  PLOP3.LUT P3, PT, PT, PT, UP2, 0x80, 0x0 ;  /* 0x000000000000781c */ /* 0x000fe40003f6f028 */
[----:B------:R-:W-:Y:S01]  /*0420*/  PLOP3.LUT P4, PT, PT, PT, UP2, 0x80, 0x0 ;  /* 0x000000000000781c */ /* 0x000fe20003f8f028 */
[----:B------:R-:W-:Y:S01]  /*0430*/  @UP2 ULDC UR14, c[0x0][0x10] ;  /* 0x00000400000e2ab9 */ /* 0x000fe20000000800 */
[----:B------:R-:W-:Y:S01]  /*0440*/  @UP2 UMOV UR9, URZ ;  /* 0x0000003f00092c82 */ /* 0x000fe20008000000 */
[----:B------:R-:W-:Y:S01]  /*0450*/  @!UP2 ULDC UR11, c[0x0][0xc] ;  /* 0x00000300000baab9 */ /* 0x000fe20000000800 */
[----:B-----5:R-:W-:Y:S01]  /*0460*/  ISETP.NE.OR P0, PT, R0, RZ, !P0 ;  /* 0x000000ff0000720c */ /* 0x020fe20004705670 */
[----:B-1----:R-:W-:Y:S02]  /*0470*/  @UP2 UMOV UR7, UR17 ;  /* 0x0000001100072c82 */ /* 0x002fe40008000000 */
[----:B------:R-:W-:Y:S01]  /*0480*/  @UP2 UMOV UR8, UR7 ;  /* 0x0000000700082c82 */ /* 0x000fe20008000000 */
[----:B------:R-:W-:Y:S01]  /*0490*/  @!UP2 UMOV UR7, UR17 ;  /* 0x000000110007ac82 */ /* 0x000fe20008000000 */
[----:B0-----:R-:W-:-:S08]  /*04a0*/  @UP2 UIMAD.WIDE.U32 UR14, UR4, UR14, UR8 ;  /* 0x0000000e040e22a5 */ /* 0x001fd0000f8e0008 */
[----:B------:R-:W-:Y:S01]  /*04b0*/  VOTEU.ALL UP0, P0 ;  /* 0x00000000003f7886 */ /* 0x000fe20000000000 */
[----:B------:R-:W-:Y:S01]  /*04c0*/  VOTEU.ALL UP1, P0 ;  /* 0x00000000003f7886 */ /* 0x000fe20000020000 */
[----:B------:R-:W-:-:S03]  /*04d0*/  IMAD.U32 R17, RZ, RZ, UR15 ;  /* 0x0000000fff117e24 */ /* 0x000fc6000f8e00ff */
[----:B------:R-:W0:Y:S01]  /*04e0*/  @!UP0 S2UR UR6, SR_CgaCtaId ;  /* 0x00000000000689c3 */ /* 0x000e220000008800 */
[----:B------:R-:W-:Y:S01]  /*04f0*/  @!UP0 UMOV UR5, 0x400 ;  /* 0x0000040000058882 */ /* 0x000fe20000000000 */
[----:B------:R-:W-:-:S04]  /*0500*/  @!UP0 UIADD3 UR12, -UR12, 0x100000, URZ ;  /* 0x001000000c0c8890 */ /* 0x000fc8000fffe13f */
[----:B------:R-:W-:Y:S02]  /*0510*/  @!UP0 USHF.L.U32 UR13, UR12, 0xb, URZ ;  /* 0x0000000b0c0d8899 */ /* 0x000fe4000800063f */
[----:B------:R-:W-:Y:S01]  /*0520*/  @!UP0 USHF.L.U32 UR12, UR12, 0x1, URZ ;  /* 0x000000010c0c8899 */ /* 0x000fe2000800063f */
[----:B------:R-:W-:Y:S01]  /*0530*/  IMAD.U32 R16, RZ, RZ, UR14 ;  /* 0x0000000eff107e24 */ /* 0x000fe2000f8e00ff */
[----:B0-----:R-:W-:Y:S01]  /*0540*/  @!UP0 ULEA UR16, UR6, UR5, 0x18 ;  /* 0x0000000506108291 */ /* 0x001fe2000f8ec03f */
[----:B------:R-:W-:Y:S02]  /*0550*/  VOTEU.ALL UP0, P0 ;  /* 0x00000000003f7886 */ /* 0x000fe40000000000 */
[----:B------:R-:W-:Y:S01]  /*0560*/  UMOV UR5, URZ ;  /* 0x0000003f00057c82 */ /* 0x000fe20008000000 */
[----:B------:R-:W-:Y:S01]  /*0570*/  @UP2 UMOV UR6, URZ ;  /* 0x0000003f00062c82 */ /* 0x000fe20008000000 */
[----:B------:R-:W-:Y:S01]  /*0580*/  @!UP2 UIMAD.WIDE.U32 UR8, UR11, UR7, UR4 ;  /* 0x000000070b08a2a5 */ /* 0x000fe2000f8e0004 */
[----:B------:R-:W-:Y:S01]  /*0590*/  PLOP3.LUT P0, PT, PT, PT, UP2, 0x80, 0x0 ;  /* 0x000000000000781c */ /* 0x000fe20003f0f028 */
[----:B------:R-:W-:-:S04]  /*05a0*/  @UP2 UIADD3 UR6, UR15, UR6, URZ ;  /* 0x000000060f062290 */ /* 0x000fc8000fffe03f */
[----:B------:R-:W-:Y:S01]  /*05b0*/  IMAD.U32 R4, RZ, RZ, UR8 ;  /* 0x00000008ff047e24 */ /* 0x000fe2000f8e00ff */
[----:B------:R-:W0:Y:S02]  /*05c0*/  FENCE.VIEW.ASYNC.S ;  /* 0x00000000000073c6 */ /* 0x000e240000000000 */
[----:B0-----:R0:W2:Y:S01]  /*05d0*/  @!UP0 SYNCS.EXCH.64 URZ, [UR16+0x30], UR12 ;  /* 0x0000300c103f85b2 */ /* 0x0010a20008000100 */
[----:B------:R-:W-:Y:S02]  /*05e0*/  IMAD.U32 R7, RZ, RZ, UR9 ;  /* 0x00000009ff077e24 */ /* 0x000fe4000f8e00ff */
[----:B------:R-:W-:Y:S02]  /*05f0*/  @P2 IMAD.U32 R17, RZ, RZ, UR6 ;  /* 0x00000006ff112e24 */ /* 0x000fe4000f8e00ff */
[----:B------:R-:W-:Y:S02]  /*0600*/  IMAD.U32 R5, RZ, RZ, UR9 ;  /* 0x00000009ff057e24 */ /* 0x000fe4000f8e00ff */
[----:B------:R-:W-:-:S02]  /*0610*/  IMAD.U32 R6, RZ, RZ, UR8 ;  /* 0x00000008ff067e24 */ /* 0x000fc4000f8e00ff */
[----:B------:R-:W-:Y:S02]  /*0620*/  @!P3 IMAD.MOV.U32 R16, RZ, RZ, R4 ;  /* 0x000000ffff10b224 */ /* 0x000fe400078e0004 */
[----:B------:R-:W-:Y:S01]  /*0630*/  @!P4 IMAD.MOV.U32 R17, RZ, RZ, R7 ;  /* 0x000000ffff11c224 */ /* 0x000fe200078e0007 */
[----:B------:R0:W2:Y:S01]  /*0640*/  @!UP1 SYNCS.EXCH.64 URZ, [UR16+0x38], UR12 ;  /* 0x0000380c103f95b2 */ /* 0x0000a20008000100 */
[----:B------:R-:W-:Y:S01]  /*0650*/  NOP ;  /* 0x0000000000007918 */ /* 0x000fe20000000000 */
[----:B--234-:R-:W-:Y:S06]  /*0660*/  BAR.SYNC.DEFER_BLOCKING 0x0 ;  /* 0x0000000000007b1d */ /* 0x01cfec0000010000 */
[----:B------:R-:W-:Y:S05]  /*0670*/  @!P1 BRA `(.L_x_3) ;  /* 0x000000f400649947 */ /* 0x000fea0003800000 */
[----:B------:R-:W-:-:S06]  /*0680*/  UISETP.GT.U32.AND UP0, UPT, UR18, 0x1, UPT ;  /* 0x000000011200788c */ /* 0x000fcc000bf04070 */
[----:B------:R-:W-:-:S13]  /*0690*/  PLOP3.LUT P0, PT, PT, PT, UP0, 0x80, 0x0 ;  /* 0x000000000000781c */ /* 0x000fda0003f0f008 */
[----:B0-----:R-:W-:Y:S05]  /*06a0*/  @P0 EXIT ;  /* 0x000000000000094d */ /* 0x001fea0003800000 */
[----:B------:R-:W-:Y:S01]  /*06b0*/  ULDC.64 UR8, c[0x0][0x650] ;  /* 0x0001940000087ab9 */ /* 0x000fe20000000a00 */
[----:B------:R-:W-:Y:S01]  /*06c0*/  UMOV UR40, 0xffffffff ;  /* 0xffffffff00287882 */ /* 0x000fe20000000000 */
[----:B------:R-:W-:Y:S01]  /*06d0*/  ISETP.GE.U32.AND P0, PT, R16, UR8, PT ;  /* 0x0000000810007c0c */ /* 0x000fe2000bf06070 */
[----:B------:R-:W-:Y:S01]  /*06e0*/  UMOV UR41, 0xffffffff ;  /* 0xffffffff00297882 */ /* 0x000fe20000000000 */
[----:B------:R-:W-:Y:S01]  /*06f0*/  UMOV UR42, 0xffffffff ;  /* 0xffffffff002a7882 */ /* 0x000fe20000000000 */
[----:B------:R-:W-:Y:S02]  /*0700*/  PRMT R0, RZ, 0x7610, R0 ;  /* 0x00007610ff007816 */ /* 0x000fe40000000000 */
[----:B------:R-:W-:-:S13]  /*0710*/  ISETP.GE.U32.AND.EX P0, PT, R17, UR9, PT, P0 ;  /* 0x0000000911007c0c */ /* 0x000fda000bf06100 */
[----:B------:R-:W-:Y:S05]  /*0720*/  @P0 BRA `(.L_x_4) ;  /* 0x0000000400800947 */ /* 0x000fea0003800000 */
[----:B------:R-:W-:Y:S01]  /*0730*/  I2FP.F32.U32 R0, UR4 ;  /* 0x0000000400007c45 */ /* 0x000fe20008201000 */
[----:B------:R-:W-:Y:S01]  /*0740*/  ULDC.64 UR16, c[0x0][0x628] ;  /* 0x00018a0000107ab9 */ /* 0x000fe20000000a00 */
[----:B------:R-:W-:Y:S01]  /*0750*/  ULDC UR6, c[0x0][0x150] ;  /* 0x0000540000067ab9 */ /* 0x000fe20000000800 */
[----:B------:R-:W-:Y:S01]  /*0760*/  ISETP.NE.U32.AND P0, PT, RZ, UR16, PT ;  /* 0x00000010ff007c0c */ /* 0x000fe2000bf05070 */
[----:B------:R-:W-:Y:S01]  /*0770*/  ULDC UR15, c[0x0][0x630] ;  /* 0x00018c00000f7ab9 */ /* 0x000fe20000000800 */
[----:B------:R-:W-:Y:S01]  /*0780*/  FMUL R0, R0, UR6 ;  /* 0x0000000600007c20 */ /* 0x000fe20008400000 */
[----:B------:R-:W-:Y:S01]  /*0790*/  R2UR UR18, R16 ;  /* 0x00000000101272ca */ /* 0x000fe200000e0000 */
[----:B------:R-:W-:Y:S01]  /*07a0*/  ULDC UR20, c[0x0][0x154] ;  /* 0x0000550000147ab9 */ /* 0x000fe20000000800 */
[----:B------:R-:W-:Y:S01]  /*07b0*/  ISETP.NE.AND.EX P0, PT, RZ, UR17, PT, P0 ;  /* 0x00000011ff007c0c */ /* 0x000fe2000bf05300 */
[----:B------:R0:W1:Y:S01]  /*07c0*/  F2I.U32.TRUNC.NTZ R3, R0 ;  /* 0x0000000000037305 */ /* 0x000062000020f000 */
[----:B------:R-:W-:-:S02]  /*07d0*/  R2UR UR19, R17 ;  /* 0x00000000111372ca */ /* 0x000fc400000e0000 */
[----:B------:R-:W-:Y:S02]  /*07e0*/  R2UR UR8, R16 ;  /* 0x00000000100872ca */ /* 0x000fe400000e0000 */
[----:B------:R-:W-:-:S07]  /*07f0*/  R2UR UR9, R17 ;  /* 0x00000000110972ca */ /* 0x000fce00000e0000 */
[----:B0-----:R-:W-:Y:S08]  /*0800*/  @!P0 BRA `(.L_x_5) ;  /* 0x0000000000308947 */ /* 0x001ff00003800000 */
[----:B------:R-:W-:Y:S01]  /*0810*/  R2UR UR8, R16 ;  /* 0x00000000100872ca */ /* 0x000fe200000e0000 */
[----:B------:R-:W-:Y:S01]  /*0820*/  ULDC UR6, c[0x0][0x634] ;  /* 0x00018d0000067ab9 */ /* 0x000fe20000000800 */
[----:B------:R-:W-:-:S11]  /*0830*/  R2UR UR14, R17 ;  /* 0x00000000110e72ca */ /* 0x000fd600000e0000 */
[----:B------:R-:W-:-:S04]  /*0840*/  UIADD3 UR6, UP0, UR8, UR6, URZ ;  /* 0x0000000608067290 */ /* 0x000fc8000ff1e03f */
[----:B------:R-:W-:-:S04]  /*0850*/  UIADD3.X UR14, URZ, UR14, URZ, UP0, !UPT ;  /* 0x0000000e3f0e7290 */ /* 0x000fc800087fe43f */
[----:B------:R-:W-:-:S04]  /*0860*/  UIMAD.WIDE.U32 UR8, UR14, UR16, URZ ;  /* 0x000000100e0872a5 */ /* 0x000fc8000f8e003f */
[----:B------:R-:W-:Y:S02]  /*0870*/  UIMAD.WIDE.U32 UR10, UP0, UR6, UR17, UR8 ;  /* 0x00000011060a72a5 */ /* 0x000fe4000f800008 */
[----:B------:R-:W-:Y:S02]  /*0880*/  UIMAD.WIDE.U32 UR8, UR6, UR16, URZ ;  /* 0x00000010060872a5 */ /* 0x000fe4000f8e003f */
[----:B------:R-:W-:Y:S02]  /*0890*/  UIADD3.X UR13, URZ, URZ, URZ, UP0, !UPT ;  /* 0x0000003f3f0d7290 */ /* 0x000fe400087fe43f */
[----:B------:R-:W-:Y:S01]  /*08a0*/  UIADD3 URZ, UP0, UR9, UR10, URZ ;  /* 0x0000000a093f7290 */ /* 0x000fe2000ff1e03f */
[----:B------:R-:W-:-:S03]  /*08b0*/  UMOV UR12, UR11 ;  /* 0x0000000b000c7c82 */ /* 0x000fc60008000000 */
[----:B------:R-:W-:-:S12]  /*08c0*/  UIMAD.WIDE.U32.X UR8, UR14, UR17, UR12, UP0 ;  /* 0x000000110e0872a5 */ /* 0x000fd800080e040c */
.L_x_5:
[----:B------:R-:W-:Y:S01]  /*08d0*/  USHF.R.U64 UR42, UR8, UR15, UR9 ;  /* 0x0000000f082a7299 */ /* 0x000fe20008001209 */
[----:B------:R-:W-:Y:S01]  /*08e0*/  I2FP.F32.U32 R0, UR7 ;  /* 0x0000000700007c45 */ /* 0x000fe20008201000 */
[----:B------:R-:W-:Y:S01]  /*08f0*/  USHF.R.U32.HI UR5, URZ, UR15, UR9 ;  /* 0x0000000f3f057299 */ /* 0x000fe20008011609 */
[----:B-1----:R-:W-:Y:S01]  /*0900*/  R2UR UR12, R3 ;  /* 0x00000000030c72ca */ /* 0x002fe200000e0000 */
[----:B------:R-:W-:Y:S02]  /*0910*/  UIADD3 UR6, UP0, URZ, -UR42, URZ ;  /* 0x8000002a3f067290 */ /* 0x000fe4000ff1e03f */
[----:B------:R-:W-:Y:S01]  /*0920*/  FMUL R0, R0, UR20 ;  /* 0x0000001400007c20 */ /* 0x000fe20008400000 */
[----:B------:R-:W-:Y:S01]  /*0930*/  ULDC.64 UR8, c[0x0][0x620] ;  /* 0x0001880000087ab9 */ /* 0x000fe20000000a00 */
[----:B------:R-:W-:Y:S01]  /*0940*/  UIADD3.X UR5, URZ, ~UR5, URZ, UP0, !UPT ;  /* 0x800000053f057290 */ /* 0x000fe200087fe43f */
[----:B------:R-:W-:Y:S01]  /*0950*/  UMOV UR10, UR18 ;  /* 0x00000012000a7c82 */ /* 0x000fe20008000000 */
[----:B------:R-:W-:-:S02]  /*0960*/  UMOV UR11, UR19 ;  /* 0x00000013000b7c82 */ /* 0x000fc40008000000 */
[----:B------:R-:W-:Y:S01]  /*0970*/  UIMAD UR5, UR5, UR8, URZ ;  /* 0x00000008050572a4 */ /* 0x000fe2000f8e023f */
[----:B------:R-:W0:Y:S01]  /*0980*/  F2I.U32.TRUNC.NTZ R0, R0 ;  /* 0x0000000000007305 */ /* 0x000e22000020f000 */
[----:B------:R-:W-:Y:S02]  /*0990*/  UIMAD.WIDE.U32 UR10, UR6, UR8, UR10 ;  /* 0x00000008060a72a5 */ /* 0x000fe4000f8e000a */
[----:B------:R-:W-:Y:S01]  /*09a0*/  UIMAD UR6, UR6, UR9, UR5 ;  /* 0x00000009060672a4 */ /* 0x000fe2000f8e0205 */
[----:B------:R-:W-:Y:S01]  /*09b0*/  ULDC UR21, c[0x0][0x658] ;  /* 0x0001960000157ab9 */ /* 0x000fe20000000800 */
[----:B------:R-:W-:Y:S02]  /*09c0*/  UMOV UR19, 0xffffffff ;  /* 0xffffffff00137882 */ /* 0x000fe40000000000 */
[----:B------:R-:W-:Y:S01]  /*09d0*/  UIADD3 UR6, UR11, UR6, URZ ;  /* 0x000000060b067290 */ /* 0x000fe2000fffe03f */
[----:B------:R-:W-:Y:S01]  /*09e0*/  ULDC UR15, c[0x0][0x618] ;  /* 0x00018600000f7ab9 */ /* 0x000fe20000000800 */
[----:B------:R-:W-:Y:S01]  /*09f0*/  ULDC.64 UR8, c[0x0][0x640] ;  /* 0x0001900000087ab9 */ /* 0x000fe20000000a00 */
[----:B------:R-:W-:Y:S01]  /*0a00*/  USHF.L.U32 UR11, UR19, UR21, URZ ;  /* 0x00000015130b7299 */ /* 0x000fe2000800063f */
[----:B------:R-:W-:Y:S01]  /*0a10*/  ISETP.NE.U32.AND P0, PT, RZ, UR8, PT ;  /* 0x00000008ff007c0c */ /* 0x000fe2000bf05070 */
[----:B------:R-:W-:-:S02]  /*0a20*/  USHF.R.U64 UR19, UR10, UR15, UR6 ;  /* 0x0000000f0a137299 */ /* 0x000fc40008001206 */
[----:B------:R-:W-:Y:S01]  /*0a30*/  USHF.R.U32.HI UR10, URZ, UR15, UR6 ;  /* 0x0000000f3f0a7299 */ /* 0x000fe20008011606 */
[----:B0-----:R-:W-:Y:S01]  /*0a40*/  R2UR UR14, R0 ;  /* 0x00000000000e72ca */ /* 0x001fe200000e0000 */
[----:B------:R-:W-:Y:S01]  /*0a50*/  ULDC UR17, c[0x0][0x608] ;  /* 0x0001820000117ab9 */ /* 0x000fe20000000800 */
[----:B------:R-:W-:Y:S01]  /*0a60*/  ISETP.NE.AND.EX P0, PT, RZ, UR9, PT, P0 ;  /* 0x00000009ff007c0c */ /* 0x000fe2000bf05300 */
[----:B------:R-:W-:Y:S02]  /*0a70*/  USHF.R.U64 UR23, UR19, UR17, UR10 ;  /* 0x0000001113177299 */ /* 0x000fe4000800120a */
[----:B------:R-:W-:Y:S01]  /*0a80*/  USHF.R.U32.HI UR10, URZ, UR17, UR10 ;  /* 0x000000113f0a7299 */ /* 0x000fe2000801160a */
[----:B------:R-:W-:Y:S01]  /*0a90*/  UMOV UR16, 0x1 ;  /* 0x0000000100107882 */ /* 0x000fe20000000000 */
[----:B------:R-:W-:Y:S02]  /*0aa0*/  UIADD3 UR12, -UR12, URZ, URZ ;  /* 0x0000003f0c0c7290 */ /* 0x000fe4000fffe13f */
[----:B------:R-:W-:-:S02]  /*0ab0*/  USHF.R.U64 UR24, UR23, UR21, UR10 ;  /* 0x0000001517187299 */ /* 0x000fc4000800120a */
[----:B------:R-:W-:Y:S01]  /*0ac0*/  USHF.L.U32 UR6, UR16, UR21, URZ ;  /* 0x0000001510067299 */ /* 0x000fe2000800063f */
[----:B------:R-:W-:Y:S01]  /*0ad0*/  ULDC UR13, c[0x0][0x144] ;  /* 0x00005100000d7ab9 */ /* 0x000fe20000000800 */
[----:B------:R-:W-:Y:S01]  /*0ae0*/  ULDC UR5, c[0x0][0x600] ;  /* 0x0001800000057ab9 */ /* 0x000fe20000000800 */
[----:B------:R-:W-:Y:S02]  /*0af0*/  ULOP3.LUT UR16, URZ, UR11, URZ, 0x33, !UPT ;  /* 0x0000000b3f107292 */ /* 0x000fe4000f8e333f */
[----:B------:R-:W-:Y:S02]  /*0b00*/  USHF.R.U32.HI UR11, URZ, UR21, UR10 ;  /* 0x000000153f0b7299 */ /* 0x000fe4000801160a */
[----:B------:R-:W-:Y:S02]  /*0b10*/  UIADD3 UR18, UR5, -0x1, URZ ;  /* 0xffffffff05127890 */ /* 0x000fe4000fffe03f */
[----:B------:R-:W-:Y:S02]  /*0b20*/  UIADD3 UR20, -UR14, URZ, URZ ;  /* 0x0000003f0e147290 */ /* 0x000fe4000fffe13f */
[----:B------:R-:W-:Y:S01]  /*0b30*/  UIMAD UR4, UR13, UR12, UR4 ;  /* 0x0000000c0d0472a4 */ /* 0x000fe2000f8e0204 */
[----:B------:R-:W-:Y:S01]  /*0b40*/  ULDC UR25, c[0x0][0x148] ;  /* 0x0000520000197ab9 */ /* 0x000fe20000000800 */
[----:B------:R-:W-:Y:S01]  /*0b50*/  ULDC UR21, c[0x0][0x648] ;  /* 0x0001920000157ab9 */ /* 0x000fe20000000800 */
[----:B------:R-:W-:Y:S01]  /*0b60*/  ULDC UR22, c[0x0][0x638] ;  /* 0x00018e0000167ab9 */ /* 0x000fe20000000800 */
[----:B------:R-:W-:Y:S01]  /*0b70*/  UMOV UR10, UR24 ;  /* 0x00000018000a7c82 */ /* 0x000fe20008000000 */
[----:B------:R-:W-:Y:S07]  /*0b80*/  @!P0 BRA `(.L_x_6) ;  /* 0x0000000000308947 */ /* 0x000fee0003800000 */
[----:B------:R-:W-:Y:S02]  /*0b90*/  ULDC UR14, c[0x0][0x64c] ;  /* 0x00019300000e7ab9 */ /* 0x000fe40000000800 */
        /* <DEDUP_REMOVED lines=8> */
[----:B------:R-:W-:-:S07]  /*0c20*/  UIMAD.WIDE.U32.X UR8, UR17, UR9, UR14, UP0 ;  /* 0x00000009110872a5 */ /* 0x000fce00080e040e */
[----:B------:R-:W-:Y:S01]  /*0c30*/  UMOV UR10, UR8 ;  /* 0x00000008000a7c82 */ /* 0x000fe20008000000 */
[----:B------:R-:W-:-:S05]  /*0c40*/  UMOV UR11, UR9 ;  /* 0x00000009000b7c82 */ /* 0x000fca0008000000 */
.L_x_6:
[----:B------:R-:W-:Y:S01]  /*0c50*/  UISETP.NE.AND UP0, UPT, UR39, URZ, UPT ;  /* 0x0000003f2700728c */ /* 0x000fe2000bf05270 */
[----:B------:R-:W-:Y:S01]  /*0c60*/  IMAD.MOV.U32 R0, RZ, RZ, 0x1 ;  /* 0x00000001ff007424 */ /* 0x000fe200078e00ff */
[----:B------:R-:W-:Y:S02]  /*0c70*/  USHF.R.U64 UR8, UR10, UR21, UR11 ;  /* 0x000000150a087299 */ /* 0x000fe4000800120b */
[----:B------:R-:W-:Y:S02]  /*0c80*/  ULOP3.LUT UR16, UR23, UR16, URZ, 0xc0, !UPT ;  /* 0x0000001017107292 */ /* 0x000fe4000f8ec03f */
[----:B------:R-:W-:Y:S02]  /*0c90*/  ULOP3.LUT UR18, UR19, UR18, URZ, 0xc0, !UPT ;  /* 0x0000001213127292 */ /* 0x000fe4000f8ec03f */
[----:B------:R-:W-:-:S03]  /*0ca0*/  UIMAD UR16, UR6, UR8, UR16 ;  /* 0x00000008061072a4 */ /* 0x000fc6000f8e0210 */
[----:B------:R-:W-:Y:S02]  /*0cb0*/  @UP0 UIMAD UR4, UR25, UR20, UR7 ;  /* 0x00000014190402a4 */ /* 0x000fe4000f8e0207 */
[----:B------:R-:W-:-:S04]  /*0cc0*/  UIADD3 UR7, -UR8, URZ, URZ ;  /* 0x0000003f08077290 */ /* 0x000fc8000fffe13f */
[----:B------:R-:W-:-:S03]  /*0cd0*/  UIMAD UR6, UR7, UR22, UR24 ;  /* 0x00000016070672a4 */ /* 0x000fc6000f8e0218 */
[----:B------:R-:W-:Y:S01]  /*0ce0*/  ULDC UR7, c[0x0][0x610] ;  /* 0x0001840000077ab9 */ /* 0x000fe20000000800 */
[----:B------:R-:W-:Y:S02]  /*0cf0*/  UIMAD UR6, UR6, UR5, UR18 ;  /* 0x00000005060672a4 */ /* 0x000fe4000f8e0212 */
[----:B------:R-:W-:-:S04]  /*0d00*/  UIMAD UR4, UR16, UR7, UR4 ;  /* 0x00000007100472a4 */ /* 0x000fc8000f8e0204 */
[----:B------:R-:W-:Y:S02]  /*0d10*/  USEL UR41, UR6, UR4, !UP0 ;  /* 0x0000000406297287 */ /* 0x000fe4000c000000 */
[----:B------:R-:W-:-:S12]  /*0d20*/  USEL UR40, UR4, UR6, !UP0 ;  /* 0x0000000604287287 */ /* 0x000fd8000c000000 */
.L_x_4:
[----:B------:R-:W-:-:S08]  /*0d30*/  NOP ;  /* 0x0000000000007918 */ /* 0x000fd00000000000 */
[----:B------:R-:W0:Y:S02]  /*0d40*/  USETMAXREG.TRY_ALLOC.CTAPOOL UP0, 0xe8 ;  /* 0x000000e8000079c8 */ /* 0x000e240008000600 */
[----:B0-----:R-:W-:-:S13]  /*0d50*/  PLOP3.LUT P0, PT, PT, PT, UP0, 0x80, 0x0 ;  /* 0x000000000000781c */ /* 0x001fda0003f0f008 */
[----:B------:R-:W-:Y:S05]  /*0d60*/  @!P0 BRA `(.L_x_4) ;  /* 0xfffffffc00f08947 */ /* 0x000fea000383ffff */
[----:B------:R-:W-:Y:S01]  /*0d70*/  ULDC.64 UR4, c[0x0][0x598] ;  /* 0x0001660000047ab9 */ /* 0x000fe20000000a00 */
[----:B------:R-:W-:Y:S01]  /*0d80*/  ULDC.64 UR46, c[0x0][0x208] ;  /* 0x00008200002e7ab9 */ /* 0x000fe20000000a00 */
[----:B------:R-:W-:-:S04]  /*0d90*/  ISETP.NE.U32.AND P0, PT, RZ, UR4, PT ;  /* 0x00000004ff007c0c */ /* 0x000fc8000bf05070 */
[----:B------:R-:W-:-:S13]  /*0da0*/  ISETP.NE.AND.EX P0, PT, RZ, UR5, PT, P0 ;  /* 0x00000005ff007c0c */ /* 0x000fda000bf05300 */
[----:B------:R-:W-:Y:S05]  /*0db0*/  @!P0 BRA `(.L_x_7) ;  /* 0x00000000001c8947 */ /* 0x000fea0003800000 */
[----:B------:R-:W0:Y:S02]  /*0dc0*/  LDC.64 R4, c[0x0][0x598] ;  /* 0x00016600ff047b82 */ /* 0x000e240000000a00 */
[----:B0-----:R-:W2:Y:S02]  /*0dd0*/  LDG.E.64 R4, desc[UR46][R4.64] ;  /* 0x0000002e04047981 */ /* 0x001ea4000c1e1b00 */
[----:B--2---:R-:W-:-:S04]  /*0de0*/  ISETP.NE.U32.AND P0, PT, R4, RZ, PT ;  /* 0x000000ff0400720c */ /* 0x004fc80003f05070 */
[----:B------:R-:W-:-:S13]  /*0df0*/  ISETP.NE.AND.EX P0, PT, R5, RZ, PT, P0 ;  /* 0x000000ff0500720c */ /* 0x000fda0003f05300 */
[----:B------:R-:W-:Y:S05]  /*0e00*/  @!P0 BRA `(.L_x_7) ;  /* 0x0000000000088947 */ /* 0x000fea0003800000 */
[----:B------:R0:W5:Y:S01]  /*0e10*/  LD.E R19, desc[UR46][R4.64] ;  /* 0x0000002e04137980 */ /* 0x000162000c101900 */
[----:B------:R-:W-:Y:S05]  /*0e20*/  BRA `(.L_x_8) ;  /* 0x0000000000247947 */ /* 0x000fea0003800000 */
.L_x_7:
[----:B------:R-:W-:Y:S02]  /*0e30*/  ULDC.64 UR4, c[0x0][0x588] ;  /* 0x0001620000047ab9 */ /* 0x000fe40000000a00 */
[----:B------:R-:W-:-:S04]  /*0e40*/  ISETP.NE.U32.AND P0, PT, RZ, UR4, PT ;  /* 0x00000004ff007c0c */ /* 0x000fc8000bf05070 */
[----:B------:R-:W-:-:S13]  /*0e50*/  ISETP.NE.AND.EX P0, PT, RZ, UR5, PT, P0 ;  /* 0x00000005ff007c0c */ /* 0x000fda000bf05300 */
[----:B------:R-:W-:Y:S05]  /*0e60*/  @!P0 BRA `(.L_x_9) ;  /* 0x00000000000c8947 */ /* 0x000fea0003800000 */
[----:B------:R-:W0:Y:S02]  /*0e70*/  LDC.64 R4, c[0x0][0x588] ;  /* 0x00016200ff047b82 */ /* 0x000e240000000a00 */
[----:B0-----:R1:W5:Y:S01]  /*0e80*/  LDG.E R19, desc[UR46][R4.64] ;  /* 0x0000002e04137981 */ /* 0x001362000c1e1900 */
[----:B------:R-:W-:Y:S05]  /*0e90*/  BRA `(.L_x_8) ;  /* 0x0000000000087947 */ /* 0x000fea0003800000 */
.L_x_9:
[----:B------:R-:W-:Y:S02]  /*0ea0*/  ULDC UR4, c[0x0][0x580] ;  /* 0x0001600000047ab9 */ /* 0x000fe40000000800 */
[----:B------:R-:W-:-:S07]  /*0eb0*/  IMAD.U32 R19, RZ, RZ, UR4 ;  /* 0x00000004ff137e24 */ /* 0x000fce000f8e00ff */
.L_x_8:
[----:B------:R-:W-:Y:S02]  /*0ec0*/  ULDC.64 UR4, c[0x0][0x5a0] ;  /* 0x0001680000047ab9 */ /* 0x000fe40000000a00 */
[----:B------:R-:W-:-:S04]  /*0ed0*/  ISETP.NE.U32.AND P0, PT, RZ, UR4, PT ;  /* 0x00000004ff007c0c */ /* 0x000fc8000bf05070 */
[----:B------:R-:W-:-:S13]  /*0ee0*/  ISETP.NE.AND.EX P0, PT, RZ, UR5, PT, P0 ;  /* 0x00000005ff007c0c */ /* 0x000fda000bf05300 */
[----:B------:R-:W-:Y:S05]  /*0ef0*/  @!P0 BRA `(.L_x_10) ;  /* 0x00000000001c8947 */ /* 0x000fea0003800000 */
[----:B01----:R-:W0:Y:S02]  /*0f00*/  LDC.64 R4, c[0x0][0x5a0] ;  /* 0x00016800ff047b82 */ /* 0x003e240000000a00 */
[----:B0-----:R-:W2:Y:S02]  /*0f10*/  LDG.E.64 R4, desc[UR46][R4.64] ;  /* 0x0000002e04047981 */ /* 0x001ea4000c1e1b00 */
[----:B--2---:R-:W-:-:S04]  /*0f20*/  ISETP.NE.U32.AND P0, PT, R4, RZ, PT ;  /* 0x000000ff0400720c */ /* 0x004fc80003f05070 */
[----:B------:R-:W-:-:S13]  /*0f30*/  ISETP.NE.AND.EX P0, PT, R5, RZ, PT, P0 ;  /* 0x000000ff0500720c */ /* 0x000fda0003f05300 */
[----:B------:R-:W-:Y:S05]  /*0f40*/  @!P0 BRA `(.L_x_10) ;  /* 0x0000000000088947 */ /* 0x000fea0003800000 */
[----:B------:R0:W5:Y:S01]  /*0f50*/  LD.E R22, desc[UR46][R4.64] ;  /* 0x0000002e04167980 */ /* 0x000162000c101900 */
[----:B------:R-:W-:Y:S05]  /*0f60*/  BRA `(.L_x_11) ;  /* 0x0000000000247947 */ /* 0x000fea0003800000 */
.L_x_10:
[----:B------:R-:W-:Y:S02]  /*0f70*/  ULDC.64 UR4, c[0x0][0x590] ;  /* 0x0001640000047ab9 */ /* 0x000fe40000000a00 */
[----:B------:R-:W-:-:S04]  /*0f80*/  ISETP.NE.U32.AND P0, PT, RZ, UR4, PT ;  /* 0x00000004ff007c0c */ /* 0x000fc8000bf05070 */
[----:B------:R-:W-:-:S13]  /*0f90*/  ISETP.NE.AND.EX P0, PT, RZ, UR5, PT, P0 ;  /* 0x00000005ff007c0c */ /* 0x000fda000bf05300 */
[----:B------:R-:W-:Y:S05]  /*0fa0*/  @!P0 BRA `(.L_x_12) ;  /* 0x00000000000c8947 */ /* 0x000fea0003800000 */
[----:B------:R-:W2:Y:S02]  /*0fb0*/  LDC.64 R22, c[0x0][0x590] ;  /* 0x00016400ff167b82 */ /* 0x000ea40000000a00 */
[----:B--2---:R2:W5:Y:S01]  /*0fc0*/  LDG.E R22, desc[UR46][R22.64] ;  /* 0x0000002e16167981 */ /* 0x004562000c1e1900 */
[----:B------:R-:W-:Y:S05]  /*0fd0*/  BRA `(.L_x_11) ;  /* 0x0000000000087947 */ /* 0x000fea0003800000 */
.L_x_12:
[----:B------:R-:W-:Y:S02]  /*0fe0*/  ULDC UR4, c[0x0][0x584] ;  /* 0x0001610000047ab9 */ /* 0x000fe40000000800 */
[----:B------:R-:W-:-:S07]  /*0ff0*/  IMAD.U32 R22, RZ, RZ, UR4 ;  /* 0x00000004ff167e24 */ /* 0x000fce000f8e00ff */
.L_x_11:
[----:B------:R-:W-:-:S13]  /*1000*/  LOP3.LUT P0, RZ, R0, 0xff, RZ, 0xc0, !PT ;  /* 0x000000ff00ff7812 */ /* 0x000fda000780c0ff */
[----:B------:R-:W-:Y:S05]  /*1010*/  @!P0 EXIT ;  /* 0x000000000000894d */ /* 0x000fea0003800000 */
[----:B------:R-:W-:Y:S01]  /*1020*/  ULDC UR4, c[0x0][0x28c] ;  /* 0x0000a30000047ab9 */ /* 0x000fe20000000800 */
[----:B------:R-:W-:Y:S02]  /*1030*/  ULOP3.LUT UR43, UR38, 0x1, URZ, 0xfc, !UPT ;  /* 0x00000001262b7892 */ /* 0x000fe4000f8efc3f */
[----:B------:R-:W-:Y:S01]  /*1040*/  UIADD3 UR4, UR4, 0x7f, URZ ;  /* 0x0000007f04047890 */ /* 0x000fe2000fffe03f */
[----:B------:R-:W-:Y:S01]  /*1050*/  UMOV UR36, URZ ;  /* 0x0000003f00247c82 */ /* 0x000fe20008000000 */
[----:B------:R-:W-:Y:S02]  /*1060*/  UMOV UR37, URZ ;  /* 0x0000003f00257c82 */ /* 0x000fe40008000000 */
[----:B------:R-:W-:-:S04]  /*1070*/  USHF.R.S32.HI UR5, URZ, 0x1f, UR4 ;  /* 0x0000001f3f057899 */ /* 0x000fc80008011404 */
[----:B------:R-:W-:-:S04]  /*1080*/  ULEA.HI UR5, UR5, UR4, URZ, 0x7 ;  /* 0x0000000405057291 */ /* 0x000fc8000f8f383f */
[----:B------:R-:W-:-:S12]  /*1090*/  USHF.R.S32.HI UR44, URZ, 0x7, UR5 ;  /* 0x000000073f2c7899 */ /* 0x000fd80008011405 */
.L_x_348:
[----:B------:R-:W-:Y:S01]  /*10a0*/  LOP3.LUT R0, R2, 0x80, RZ, 0xc0, !PT ;  /* 0x0000008002007812 */ /* 0x000fe200078ec0ff */
[----:B---3--:R-:W3:Y:S01]  /*10b0*/  S2UR UR6, SR_CgaCtaId ;  /* 0x00000000000679c3 */ /* 0x008ee20000008800 */
[----:B------:R-:W-:Y:S02]  /*10c0*/  UMOV UR45, 0x400 ;  /* 0x00000400002d7882 */ /* 0x000fe40000000000 */
[----:B------:R-:W-:-:S06]  /*10d0*/  SHF.R.U32.HI R0, RZ, 0x7, R0 ;  /* 0x00000007ff007819 */ /* 0x000fcc0000011600 */
[----:B----4-:R-:W4:Y:S01]  /*10e0*/  SHFL.IDX PT, R0, R0, RZ, 0x1f ;  /* 0x00001fff00007589 */ /* 0x010f2200000e0000 */
[----:B---3--:R-:W-:Y:S01]  /*10f0*/  ULEA UR45, UR6, UR45, 0x18 ;  /* 0x0000002d062d7291 */ /* 0x008fe2000f8ec03f */
[----:B----4-:R-:W-:-:S13]  /*1100*/  R2UR UR4, R0 ;  /* 0x00000000000472ca */ /* 0x010fda00000e0000 */
[----:B------:R-:W-:-:S04]  /*1110*/  ULEA.HI UR5, UR4, UR4, URZ, 0x1 ;  /* 0x0000000404057291 */ /* 0x000fc8000f8f083f */
[----:B------:R-:W-:-:S04]  /*1120*/  ULOP3.LUT UR5, UR5, 0x7fffe, URZ, 0xc0, !UPT ;  /* 0x0007fffe05057892 */ /* 0x000fc8000f8ec03f */
[----:B------:R-:W-:-:S03]  /*1130*/  UIADD3 UR5, UR4, -UR5, URZ ;  /* 0x8000000504057290 */ /* 0x000fc6000fffe03f */
[----:B------:R-:W-:Y:S01]  /*1140*/  ULDC UR4, c[0x0][0x28c] ;  /* 0x0000a30000047ab9 */ /* 0x000fe20000000800 */
[----:B------:R-:W-:Y:S01]  /*1150*/  ULEA UR5, UR5, UR45, 0xd ;  /* 0x0000002d05057291 */ /* 0x000fe2000f8e683f */
[----:B------:R-:W-:-:S03]  /*1160*/  ISETP.LT.AND P0, PT, RZ, UR4, PT ;  /* 0x00000004ff007c0c */ /* 0x000fc6000bf01270 */
[----:B------:R-:W-:-:S04]  /*1170*/  UIADD3 UR5, UR5, 0x100, URZ ;  /* 0x0000010005057890 */ /* 0x000fc8000fffe03f */
[----:B------:R-:W-:-:S04]  /*1180*/  USHF.R.U32.HI UR5, URZ, 0x4, UR5 ;  /* 0x000000043f057899 */ /* 0x000fc80008011605 */
[----:B------:R-:W-:Y:S02]  /*1190*/  ULOP3.LUT UR48, UR5, 0x3fff, URZ, 0xc0, !UPT ;  /* 0x00003fff05307892 */ /* 0x000fe4000f8ec03f */
[----:B-1---5:R-:W-:Y:S10]  /*11a0*/  @P0 BRA `(.L_x_13) ;  /* 0x0000000000400947 */ /* 0x022ff40003800000 */
[----:B------:R-:W-:Y:S01]  /*11b0*/  MOV R0, 0x0 ;  /* 0x0000000000007802 */ /* 0x000fe20000000f00 */
[----:B------:R-:W-:Y:S01]  /*11c0*/  ULDC.64 UR4, c[0x4][0x68] ;  /* 0x01001a0000047ab9 */ /* 0x000fe20000000a00 */
[----:B------:R-:W-:Y:S01]  /*11d0*/  ULDC.64 UR6, c[0x4][0x8] ;  /* 0x0100020000067ab9 */ /* 0x000fe20000000a00 */
[----:B01----:R-:W-:Y:S01]  /*11e0*/  IMAD.U32 R4, RZ, RZ, UR4 ;  /* 0x00000004ff047e24 */ /* 0x003fe2000f8e00ff */
[----:B------:R0:W1:Y:S01]  /*11f0*/  LDC.64 R14, c[0x4][R0] ;  /* 0x01000000000e7b82 */ /* 0x0000620000000a00 */
[----:B------:R-:W-:Y:S01]  /*1200*/  IMAD.U32 R5, RZ, RZ, UR5 ;  /* 0x00000005ff057e24 */ /* 0x000fe2000f8e00ff */
[----:B------:R-:W-:Y:S01]  /*1210*/  ULDC.64 UR4, c[0x4][0x70] ;  /* 0x01001c0000047ab9 */ /* 0x000fe20000000a00 */
[----:B------:R-:W-:Y:S02]  /*1220*/  IMAD.U32 R10, RZ, RZ, UR6 ;  /* 0x00000006ff0a7e24 */ /* 0x000fe4000f8e00ff */
[----:B------:R-:W-:Y:S02]  /*1230*/  IMAD.U32 R6, RZ, RZ, UR4 ;  /* 0x00000004ff067e24 */ /* 0x000fe4000f8e00ff */
[----:B------:R-:W-:-:S02]  /*1240*/  IMAD.U32 R7, RZ, RZ, UR5 ;  /* 0x00000005ff077e24 */ /* 0x000fc4000f8e00ff */
[----:B------:R-:W-:Y:S02]  /*1250*/  IMAD.U32 R11, RZ, RZ, UR7 ;  /* 0x00000007ff0b7e24 */ /* 0x000fe4000f8e00ff */
[----:B------:R-:W-:Y:S02]  /*1260*/  IMAD.MOV.U32 R8, RZ, RZ, 0x1e1 ;  /* 0x000001e1ff087424 */ /* 0x000fe400078e00ff */
[----:B------:R-:W-:Y:S02]  /*1270*/  IMAD.MOV.U32 R12, RZ, RZ, 0x1 ;  /* 0x00000001ff0c7424 */ /* 0x000fe400078e00ff */
[----:B0-----:R-:W-:-:S07]  /*1280*/  IMAD.MOV.U32 R13, RZ, RZ, RZ ;  /* 0x000000ffff0d7224 */ /* 0x001fce00078e00ff */
[----:B------:R-:W-:-:S07]  /*1290*/  LEPC R20, `(.L_x_13) ;  /* 0x000000001014794e */ /* 0x000fce0000000000 */
[----:B-12--5:R-:W-:Y:S05]  /*12a0*/  CALL.ABS.NOINC R14 ;  /* 0x000000000e007343 */ /* 0x026fea0003c00000 */
.L_x_13:
[----:B------:R-:W-:-:S05]  /*12b0*/  IMAD.U32 R0, RZ, RZ, UR43 ;  /* 0x0000002bff007e24 */ /* 0x000fca000f8e00ff */
[----:B------:R-:W-:-:S13]  /*12c0*/  ISETP.NE.AND P0, PT, R0, 0x3, PT ;  /* 0x000000030000780c */ /* 0x000fda0003f05270 */
[----:B------:R-:W-:Y:S05]  /*12d0*/  @!P0 BRA `(.L_x_14) ;  /* 0x0000000000048947 */ /* 0x000fea0003800000 */
[----:B------:R-:W-:Y:S01]  /*12e0*/  BPT.TRAP 0x1 ;  /* 0x000000040000795c */ /* 0x000fe20000300000 */
.L_x_14:
[----:B------:R-:W-:Y:S02]  /*12f0*/  IMAD.U32 R3, RZ, RZ, UR37 ;  /* 0x00000025ff037e24 */ /* 0x000fe4000f8e00ff */
[----:B------:R-:W-:-:S03]  /*1300*/  IMAD.U32 R0, RZ, RZ, UR36 ;  /* 0x00000024ff007e24 */ /* 0x000fc6000f8e00ff */
[----:B------:R-:W-:Y:S02]  /*1310*/  LEA R3, R3, UR45, 0x3 ;  /* 0x0000002d03037c11 */ /* 0x000fe4000f8e18ff */
[----:B------:R-:W-:-:S04]  /*1320*/  SHF.L.U32 R0, R0, 0x1f, RZ ;  /* 0x0000001f00007819 */ /* 0x000fc800000006ff */
[----:B------:R3:W4:Y:S01]  /*1330*/  SYNCS.PHASECHK.TRANS64.TRYWAIT P1, [R3+URZ], R0 ;  /* 0x00000000030075a7 */ /* 0x000722000802017f */
[----:B------:R-:W-:Y:S05]  /*1340*/  @!P0 BRA `(.L_x_15) ;  /* 0x0000000000048947 */ /* 0x000fea0003800000 */
[----:B------:R-:W-:Y:S01]  /*1350*/  BPT.TRAP 0x1 ;  /* 0x000000040000795c */ /* 0x000fe20000300000 */
.L_x_15:
[----:B----4-:R-:W-:Y:S05]  /*1360*/  @P1 BRA `(.L_x_16) ;  /* 0x0000000000081947 */ /* 0x010fea0003800000 */
[----:B------:R-:W4:Y:S02]  /*1370*/  SYNCS.PHASECHK.TRANS64.TRYWAIT P1, [R3+URZ], R0 ;  /* 0x00000000030075a7 */ /* 0x000f24000802017f */
[----:B----4-:R-:W-:Y:S05]  /*1380*/  @!P1 BRA `(.L_x_17) ;  /* 0x000000fc00e49947 */ /* 0x010fea0003800000 */
.L_x_16:
[----:B------:R-:W-:-:S04]  /*1390*/  UISETP.LT.AND UP0, UPT, UR44, 0x1, UPT ;  /* 0x000000012c00788c */ /* 0x000fc8000bf01270 */
[----:B------:R-:W-:-:S06]  /*13a0*/  USEL UR4, UR44, 0x1, UP0 ;  /* 0x000000012c047887 */ /* 0x000fcc0008000000 */
[----:B---34-:R-:W-:Y:S01]  /*13b0*/  IMAD.U32 R0, RZ, RZ, UR4 ;  /* 0x00000004ff007e24 */ /* 0x018fe2000f8e00ff */
[----:B------:R-:W-:Y:S05]  /*13c0*/  WARPSYNC.ALL ;  /* 0x0000000000007948 */ /* 0x000fea0003800000 */
[----:B------:R-:W-:-:S04]  /*13d0*/  IADD3 R0, -R0, UR44, RZ ;  /* 0x0000002c00007c10 */ /* 0x000fc8000fffe1ff */
[----:B------:R-:W-:Y:S01]  /*13e0*/  ISETP.GE.AND P1, PT, R0, 0x1, PT ;  /* 0x000000010000780c */ /* 0x000fe20003f26270 */
[----:B------:R-:W-:Y:S01]  /*13f0*/  UIADD3 UR45, UR45, 0x20100, URZ ;  /* 0x000201002d2d7890 */ /* 0x000fe2000fffe03f */
[----:B------:R-:W-:Y:S01]  /*1400*/  WARPGROUP.ARRIVE ;  /* 0x00000000000079c5 */ /* 0x000fe20000000000 */
[----:B------:R-:W-:Y:S02]  /*1410*/  ULOP3.LUT UR24, UR48, 0x10000, URZ, 0xfc, !UPT ;  /* 0x0001000030187892 */ /* 0x000fe4000f8efc3f */
[----:B------:R-:W-:Y:S02]  /*1420*/  USHF.R.U32.HI UR45, URZ, 0x4, UR45 ;  /* 0x000000043f2d7899 */ /* 0x000fe4000801162d */
[----:B------:R-:W-:Y:S02]  /*1430*/  ULEA UR26, UR37, UR24, 0xc ;  /* 0x00000018251a7291 */ /* 0x000fe4000f8e603f */
[----:B------:R-:W-:Y:S01]  /*1440*/  ULOP3.LUT UR25, UR45, 0x3fff, URZ, 0xc0, !UPT ;  /* 0x00003fff2d197892 */ /* 0x000fe2000f8ec03f */
[----:B------:R-:W-:Y:S01]  /*1450*/  UMOV UR5, 0x40000040 ;  /* 0x4000004000057882 */ /* 0x000fe20000000000 */
[----:B------:R-:W-:-:S02]  /*1460*/  UMOV UR7, 0x40000040 ;  /* 0x4000004000077882 */ /* 0x000fc40000000000 */
[----:B------:R-:W-:Y:S01]  /*1470*/  ULOP3.LUT UR25, UR25, 0x10000, URZ, 0xfc, !UPT ;  /* 0x0001000019197892 */ /* 0x000fe2000f8efc3f */
[----:B------:R-:W-:Y:S01]  /*1480*/  UMOV UR4, UR26 ;  /* 0x0000001a00047c82 */ /* 0x000fe20008000000 */
[----:B------:R-:W-:Y:S02]  /*1490*/  UMOV UR9, UR5 ;  /* 0x0000000500097c82 */ /* 0x000fe40008000000 */
[----:B------:R-:W-:Y:S01]  /*14a0*/  UIMAD UR27, UR37, 0xa00, UR25 ;  /* 0x00000a00251b78a4 */ /* 0x000fe2000f8e0219 */
[----:B------:R-:W-:Y:S01]  /*14b0*/  UMOV UR8, UR4 ;  /* 0x0000000400087c82 */ /* 0x000fe20008000000 */
[----:B------:R-:W-:Y:S02]  /*14c0*/  UMOV UR11, 0x40000040 ;  /* 0x40000040000b7882 */ /* 0x000fe40000000000 */
[----:B------:R-:W-:Y:S02]  /*14d0*/  UIADD3 UR10, UR27, 0x100, URZ ;  /* 0x000001001b0a7890 */ /* 0x000fe4000fffe03f */
[----:B------:R-:W-:-:S02]  /*14e0*/  UIADD3 UR14, UR27, 0x200, URZ ;  /* 0x000002001b0e7890 */ /* 0x000fc4000fffe03f */
[----:B------:R-:W-:Y:S01]  /*14f0*/  UMOV UR6, UR27 ;  /* 0x0000001b00067c82 */ /* 0x000fe20008000000 */
[----:B------:R-:W-:Y:S01]  /*1500*/  UMOV UR12, UR4 ;  /* 0x00000004000c7c82 */ /* 0x000fe20008000000 */
[----:B------:R-:W-:Y:S01]  /*1510*/  HGMMA.64x32x16.F32.BF16 R168, gdesc[UR4], RZ, !UPT, gsb0 ;  /* 0x0060000004a879f0 */ /* 0x000fe2000c0018ff */
[----:B------:R-:W-:Y:S01]  /*1520*/  UMOV UR13, UR5 ;  /* 0x00000005000d7c82 */ /* 0x000fe20008000000 */
[----:B------:R-:W-:Y:S01]  /*1530*/  UMOV UR15, 0x40000040 ;  /* 0x40000040000f7882 */ /* 0x000fe20000000000 */
[----:B------:R-:W-:Y:S01]  /*1540*/  UIADD3 UR18, UR27, 0x300, URZ ;  /* 0x000003001b127890 */ /* 0x000fe2000fffe03f */
[----:B------:R-:W-:Y:S01]  /*1550*/  UMOV UR16, UR4 ;  /* 0x0000000400107c82 */ /* 0x000fe20008000000 */
[----:B------:R-:W-:Y:S01]  /*1560*/  UMOV UR17, UR5 ;  /* 0x0000000500117c82 */ /* 0x000fe20008000000 */
[----:B------:R-:W-:Y:S01]  /*1570*/  UMOV UR19, 0x40000040 ;  /* 0x4000004000137882 */ /* 0x000fe20000000000 */
[----:B------:R-:W-:Y:S01]  /*1580*/  UIADD3 UR22, UR27, 0x400, URZ ;  /* 0x000004001b167890 */ /* 0x000fe2000fffe03f */
[----:B------:R-:W-:Y:S01]  /*1590*/  UMOV UR20, UR4 ;  /* 0x0000000400147c82 */ /* 0x000fe20008000000 */
[----:B------:R-:W-:Y:S01]  /*15a0*/  UMOV UR21, UR5 ;  /* 0x0000000500157c82 */ /* 0x000fe20008000000 */
[----:B------:R-:W-:Y:S01]  /*15b0*/  UMOV UR23, 0x40000040 ;  /* 0x4000004000177882 */ /* 0x000fe20000000000 */
[----:B------:R-:W-:Y:S01]  /*15c0*/  UIADD3 UR4, UR26, 0x2, URZ ;  /* 0x000000021a047890 */ /* 0x000fe2000fffe03f */
[----:B------:R-:W-:Y:S01]  /*15d0*/  UMOV UR5, 0x40000040 ;  /* 0x4000004000057882 */ /* 0x000fe20000000000 */
[----:B------:R-:W-:-:S02]  /*15e0*/  WARPGROUP.DEPBAR.LE gsb0, 0x0 ;  /* 0x00008000000079c5 */ /* 0x000fc40000010000 */
[----:B------:R-:W-:-:S06]  /*15f0*/  WARPGROUP.ARRIVE ;  /* 0x00000000000079c5 */ /* 0x000fcc0000000000 */
[----:B------:R-:W-:Y:S01]  /*1600*/  HGMMA.64x32x16.F32.BF16 R136, gdesc[UR8], RZ, !UPT, gsb0 ;  /* 0x00600000088879f0 */ /* 0x000fe2000c0018ff */
[----:B------:R-:W-:Y:S02]  /*1610*/  UIADD3 UR8, UR26, 0x400, URZ ;  /* 0x000004001a087890 */ /* 0x000fe4000fffe03f */
[----:B------:R-:W-:Y:S02]  /*1620*/  WARPGROUP.DEPBAR.LE gsb0, 0x0 ;  /* 0x00008000000079c5 */ /* 0x000fe40000010000 */
[----:B------:R-:W-:-:S06]  /*1630*/  WARPGROUP.ARRIVE ;  /* 0x00000000000079c5 */ /* 0x000fcc0000000000 */
[----:B------:R-:W-:Y:S03]  /*1640*/  HGMMA.64x32x16.F32.BF16 R104, gdesc[UR12], RZ, !UPT, gsb0 ;  /* 0x006000000c6879f0 */ /* 0x000fe6000c0018ff */
[----:B------:R-:W-:Y:S02]  /*1650*/  WARPGROUP.DEPBAR.LE gsb0, 0x0 ;  /* 0x00008000000079c5 */ /* 0x000fe40000010000 */
[----:B------:R-:W-:-:S06]  /*1660*/  WARPGROUP.ARRIVE ;  /* 0x00000000000079c5 */ /* 0x000fcc0000000000 */
[----:B------:R-:W-:Y:S03]  /*1670*/  HGMMA.64x32x16.F32.BF16 R72, gdesc[UR16], RZ, !UPT, gsb0 ;  /* 0x00600000104879f0 */ /* 0x000fe6000c0018ff */
[----:B------:R-:W-:Y:S02]  /*1680*/  WARPGROUP.DEPBAR.LE gsb0, 0x0 ;  /* 0x00008000000079c5 */ /* 0x000fe40000010000 */
[----:B------:R-:W-:-:S06]  /*1690*/  WARPGROUP.ARRIVE ;  /* 0x00000000000079c5 */ /* 0x000fcc0000000000 */
[----:B------:R-:W-:Y:S01]  /*16a0*/  HGMMA.64x32x16.F32.BF16 R40, gdesc[UR20], RZ, !UPT, gsb0 ;  /* 0x00600000142879f0 */ /* 0x000fe2000c0018ff */
[----:B------:R-:W-:Y:S01]  /*16b0*/  UMOV UR20, UR8 ;  /* 0x0000000800147c82 */ /* 0x000fe20008000000 */
[----:B------:R-:W-:Y:S01]  /*16c0*/  UMOV UR21, 0x40000040 ;  /* 0x4000004000157882 */ /* 0x000fe20000000000 */
[----:B------:R-:W-:Y:S01]  /*16d0*/  UMOV UR16, UR20 ;  /* 0x0000001400107c82 */ /* 0x000fe20008000000 */
[----:B------:R-:W-:Y:S01]  /*16e0*/  UMOV UR17, UR21 ;  /* 0x0000001500117c82 */ /* 0x000fe20008000000 */
[----:B------:R-:W-:Y:S01]  /*16f0*/  UMOV UR12, UR20 ;  /* 0x00000014000c7c82 */ /* 0x000fe20008000000 */
[----:B------:R-:W-:Y:S01]  /*1700*/  UMOV UR13, UR21 ;  /* 0x00000015000d7c82 */ /* 0x000fe20008000000 */
[----:B------:R-:W-:Y:S01]  /*1710*/  UMOV UR8, UR20 ;  /* 0x0000001400087c82 */ /* 0x000fe20008000000 */
[----:B------:R-:W-:Y:S01]  /*1720*/  UMOV UR9, UR21 ;  /* 0x0000001500097c82 */ /* 0x000fe20008000000 */
[----:B------:R-:W-:Y:S02]  /*1730*/  WARPGROUP.DEPBAR.LE gsb0, 0x0 ;  /* 0x00008000000079c5 */ /* 0x000fe40000010000 */
[----:B------:R-:W-:-:S06]  /*1740*/  WARPGROUP.ARRIVE ;  /* 0x00000000000079c5 */ /* 0x000fcc0000000000 */
[----:B------:R-:W-:Y:S01]  /*1750*/  HGMMA.64x32x16.F32.BF16 R24, gdesc[UR20], RZ, !UPT, gsb0 ;  /* 0x00600000141879f0 */ /* 0x000fe2000c0018ff */
[----:B------:R-:W-:Y:S01]  /*1760*/  UMOV UR22, UR6 ;  /* 0x0000000600167c82 */ /* 0x000fe20008000000 */
[----:B------:R-:W-:Y:S01]  /*1770*/  UMOV UR23, UR7 ;  /* 0x0000000700177c82 */ /* 0x000fe20008000000 */
[----:B------:R-:W-:Y:S01]  /*1780*/  UIADD3 UR6, UR27, 0x2, URZ ;  /* 0x000000021b067890 */ /* 0x000fe2000fffe03f */
[----:B------:R-:W-:Y:S01]  /*1790*/  UMOV UR7, 0x40000040 ;  /* 0x4000004000077882 */ /* 0x000fe20000000000 */
[----:B------:R-:W-:Y:S02]  /*17a0*/  WARPGROUP.DEPBAR.LE gsb0, 0x0 ;  /* 0x00008000000079c5 */ /* 0x000fe40000010000 */
[----:B------:R-:W-:-:S06]  /*17b0*/  WARPGROUP.ARRIVE ;  /* 0x00000000000079c5 */ /* 0x000fcc0000000000 */
[----:B------:R-:W-:Y:S01]  /*17c0*/  HGMMA.64x32x16.F32.BF16 R56, gdesc[UR16], RZ, !UPT, gsb0 ;  /* 0x00600000103879f0 */ /* 0x000fe2000c0018ff */
[----:B------:R-:W-:Y:S01]  /*17d0*/  UIADD3 UR18, UR27, 0x302, URZ ;  /* 0x000003021b127890 */ /* 0x000fe2000fffe03f */
[----:B------:R-:W-:Y:S01]  /*17e0*/  UMOV UR16, UR4 ;  /* 0x0000000400107c82 */ /* 0x000fe20008000000 */
[----:B------:R-:W-:Y:S01]  /*17f0*/  UMOV UR17, UR5 ;  /* 0x0000000500117c82 */ /* 0x000fe20008000000 */
        /* <DEDUP_REMOVED lines=24> */
[----:B------:R-:W-:Y:S03]  /*1980*/  HGMMA.64x32x16.F32.BF16 R168, gdesc[UR4], R168, gsb0 ;  /* 0x0060000004a879f0 */ /* 0x000fe600080018a8 */
[----:B------:R-:W-:Y:S02]  /*1990*/  WARPGROUP.DEPBAR.LE gsb0, 0x0 ;  /* 0x00008000000079c5 */ /* 0x000fe40000010000 */
[----:B------:R-:W-:-:S06]  /*19a0*/  WARPGROUP.ARRIVE ;  /* 0x00000000000079c5 */ /* 0x000fcc0000000000 */
[----:B------:R-:W-:Y:S01]  /*19b0*/  HGMMA.64x32x16.F32.BF16 R136, gdesc[UR8], R136, gsb0 ;  /* 0x00600000088879f0 */ /* 0x000fe20008001888 */
[----:B------:R-:W-:Y:S02]  /*19c0*/  UIADD3 UR8, UR26, 0x402, URZ ;  /* 0x000004021a087890 */ /* 0x000fe4000fffe03f */
[----:B------:R-:W-:Y:S02]  /*19d0*/  WARPGROUP.DEPBAR.LE gsb0, 0x0 ;  /* 0x00008000000079c5 */ /* 0x000fe40000010000 */
[----:B------:R-:W-:-:S06]  /*19e0*/  WARPGROUP.ARRIVE ;  /* 0x00000000000079c5 */ /* 0x000fcc0000000000 */
[----:B------:R-:W-:Y:S03]  /*19f0*/  HGMMA.64x32x16.F32.BF16 R104, gdesc[UR12], R104, gsb0 ;  /* 0x006000000c6879f0 */ /* 0x000fe60008001868 */
[----:B------:R-:W-:Y:S02]  /*1a00*/  WARPGROUP.DEPBAR.LE gsb0, 0x0 ;  /* 0x00008000000079c5 */ /* 0x000fe40000010000 */
[----:B------:R-:W-:-:S06]  /*1a10*/  WARPGROUP.ARRIVE ;  /* 0x00000000000079c5 */ /* 0x000fcc0000000000 */
[----:B------:R-:W-:Y:S03]  /*1a20*/  HGMMA.64x32x16.F32.BF16 R72, gdesc[UR16], R72, gsb0 ;  /* 0x00600000104879f0 */ /* 0x000fe60008001848 */
[----:B------:R-:W-:Y:S02]  /*1a30*/  WARPGROUP.DEPBAR.LE gsb0, 0x0 ;  /* 0x00008000000079c5 */ /* 0x000fe40000010000 */
[----:B------:R-:W-:-:S06]  /*1a40*/  WARPGROUP.ARRIVE ;  /* 0x00000000000079c5 */ /* 0x000fcc0000000000 */
[----:B------:R-:W-:Y:S01]  /*1a50*/  HGMMA.64x32x16.F32.BF16 R40, gdesc[UR20], R40, gsb0 ;  /* 0x00600000142879f0 */ /* 0x000fe20008001828 */
        /* <DEDUP_REMOVED lines=8> */
[----:B------:R-:W-:Y:S01]  /*1ae0*/  UMOV UR4, UR20 ;  /* 0x0000001400047c82 */ /* 0x000fe20008000000 */
[----:B------:R-:W-:Y:S01]  /*1af0*/  UMOV UR5, UR21 ;  /* 0x0000001500057c82 */ /* 0x000fe20008000000 */
[----:B------:R-:W-:-:S02]  /*1b00*/  WARPGROUP.DEPBAR.LE gsb0, 0x0 ;  /* 0x00008000000079c5 */ /* 0x000fc40000010000 */
[----:B------:R-:W-:-:S06]  /*1b10*/  WARPGROUP.ARRIVE ;  /* 0x00000000000079c5 */ /* 0x000fcc0000000000 */
[----:B------:R-:W-:Y:S01]  /*1b20*/  HGMMA.64x32x16.F32.BF16 R24, gdesc[UR20], R24, gsb0 ;  /* 0x00600000141879f0 */ /* 0x000fe20008001818 */
[----:B------:R-:W-:Y:S01]  /*1b30*/  UIADD3 UR22, UR27, 0x404, URZ ;  /* 0x000004041b167890 */ /* 0x000fe2000fffe03f */
[----:B------:R-:W-:Y:S01]  /*1b40*/  UMOV UR23, 0x40000040 ;  /* 0x4000004000177882 */ /* 0x000fe20000000000 */
[----:B------:R-:W-:Y:S02]  /*1b50*/  WARPGROUP.DEPBAR.LE gsb0, 0x0 ;  /* 0x00008000000079c5 */ /* 0x000fe40000010000 */
        /* <DEDUP_REMOVED lines=17> */
[----:B------:R-:W-:Y:S02]  /*1c70*/  UIADD3 UR4, UR26, 0x4, URZ ;  /* 0x000000041a047890 */ /* 0x000fe4000fffe03f */
[----:B------:R-:W-:Y:S01]  /*1c80*/  UIADD3 UR6, UR27, 0x4, URZ ;  /* 0x000000041b067890 */ /* 0x000fe2000fffe03f */
[----:B------:R-:W-:Y:S01]  /*1c90*/  UMOV UR5, 0x40000040 ;  /* 0x4000004000057882 */ /* 0x000fe20000000000 */
[----:B------:R-:W-:Y:S01]  /*1ca0*/  UMOV UR7, 0x40000040 ;  /* 0x4000004000077882 */ /* 0x000fe20000000000 */
[----:B------:R-:W-:Y:S02]  /*1cb0*/  UMOV UR9, UR5 ;  /* 0x0000000500097c82 */ /* 0x000fe40008000000 */
        /* <DEDUP_REMOVED lines=312> */
[----:B------:R-:W-:Y:S01]  /*3040*/  UIADD3 UR26, UR26, 0xc06, URZ ;  /* 0x00000c061a1a7890 */ /* 0x000fe2000fffe03f */
[----:B------:R-:W-:-:S02]  /*3050*/  WARPGROUP.DEPBAR.LE gsb0, 0x0 ;  /* 0x00008000000079c5 */ /* 0x000fc40000010000 */
[----:B------:R-:W-:-:S06]  /*3060*/  WARPGROUP.ARRIVE ;  /* 0x00000000000079c5 */ /* 0x000fcc0000000000 */
[----:B------:R-:W-:Y:S03]  /*3070*/  HGMMA.64x32x16.F32.BF16 R168, gdesc[UR4], R168, gsb0 ;  /* 0x0060000004a879f0 */ /* 0x000fe600080018a8 */
        /* <DEDUP_REMOVED lines=38> */
[----:B------:R-:W-:Y:S05]  /*32e0*/  @!P1 BRA `(.L_x_18) ;  /* 0x00000020004c9947 */ /* 0x000fea0003800000 */
[----:B------:R-:W-:Y:S02]  /*32f0*/  UIADD3 UR28, UR37, 0x1, URZ ;  /* 0x00000001251c7890 */ /* 0x000fe4000fffe03f */
[----:B------:R-:W-:Y:S02]  /*3300*/  UMOV UR27, UR37 ;  /* 0x00000025001b7c82 */ /* 0x000fe40008000000 */
[----:B------:R-:W-:-:S04]  /*3310*/  UISETP.NE.AND UP0, UPT, UR28, 0x2, UPT ;  /* 0x000000021c00788c */ /* 0x000fc8000bf05270 */
[----:B------:R-:W-:Y:S02]  /*3320*/  USEL UR29, URZ, 0x1, UP0 ;  /* 0x000000013f1d7887 */ /* 0x000fe40008000000 */
[----:B------:R-:W-:Y:S02]  /*3330*/  USEL UR28, UR28, URZ, UP0 ;  /* 0x0000003f1c1c7287 */ /* 0x000fe40008000000 */
[----:B------:R-:W-:-:S12]  /*3340*/  ULOP3.LUT UR29, UR36, UR29, URZ, 0x3c, !UPT ;  /* 0x0000001d241d7292 */ /* 0x000fd8000f8e3c3f */
.L_x_25:
[----:B0--3--:R-:W-:Y:S05]  /*3350*/  @!P0 BRA `(.L_x_19) ;  /* 0x0000000000048947 */ /* 0x009fea0003800000 */
[----:B------:R-:W-:Y:S01]  /*3360*/  BPT.TRAP 0x1 ;  /* 0x000000040000795c */ /* 0x000fe20000300000 */
.L_x_19:
[----:B------:R-:W3:Y:S01]  /*3370*/  S2UR UR4, SR_CgaCtaId ;  /* 0x00000000000479c3 */ /* 0x000ee20000008800 */
[----:B------:R-:W-:Y:S01]  /*3380*/  UMOV UR26, 0x400 ;  /* 0x00000400001a7882 */ /* 0x000fe20000000000 */
[----:B------:R-:W-:-:S05]  /*3390*/  IMAD.U32 R3, RZ, RZ, UR29 ;  /* 0x0000001dff037e24 */ /* 0x000fca000f8e00ff */
[----:B------:R-:W-:Y:S01]  /*33a0*/  SHF.L.U32 R3, R3, 0x1f, RZ ;  /* 0x0000001f03037819 */ /* 0x000fe200000006ff */
[----:B---3--:R-:W-:-:S04]  /*33b0*/  ULEA UR26, UR4, UR26, 0x18 ;  /* 0x0000001a041a7291 */ /* 0x008fc8000f8ec03f */
[----:B------:R-:W-:-:S09]  /*33c0*/  ULEA UR4, UR28, UR26, 0x3 ;  /* 0x0000001a1c047291 */ /* 0x000fd2000f8e183f */
[----:B------:R3:W4:Y:S01]  /*33d0*/  SYNCS.PHASECHK.TRANS64.TRYWAIT P1, [UR4], R3 ;  /* 0x00000003ff0075a7 */ /* 0x0007220008020144 */
[----:B------:R-:W-:Y:S05]  /*33e0*/  @!P0 BRA `(.L_x_20) ;  /* 0x0000000000048947 */ /* 0x000fea0003800000 */
[----:B------:R-:W-:Y:S01]  /*33f0*/  BPT.TRAP 0x1 ;  /* 0x000000040000795c */ /* 0x000fe20000300000 */
.L_x_20:
[----:B----4-:R-:W-:Y:S05]  /*3400*/  @P1 BRA `(.L_x_21) ;  /* 0x0000000000081947 */ /* 0x010fea0003800000 */
[----:B------:R-:W4:Y:S02]  /*3410*/  SYNCS.PHASECHK.TRANS64.TRYWAIT P1, [UR4], R3 ;  /* 0x00000003ff0075a7 */ /* 0x000f240008020144 */
[----:B----4-:R-:W-:Y:S05]  /*3420*/  @!P1 BRA `(.L_x_22) ;  /* 0x000000dc00d09947 */ /* 0x010fea0003800000 */
.L_x_21:
[----:B------:R-:W-:Y:S01]  /*3430*/  ULEA UR30, UR28, UR24, 0xc ;  /* 0x000000181c1e7291 */ /* 0x000fe2000f8e603f */
[----:B------:R-:W-:Y:S01]  /*3440*/  WARPGROUP.ARRIVE ;  /* 0x00000000000079c5 */ /* 0x000fe20000000000 */
[----:B------:R-:W-:Y:S01]  /*3450*/  UIMAD UR31, UR28, 0xa00, UR25 ;  /* 0x00000a001c1f78a4 */ /* 0x000fe2000f8e0219 */
[----:B------:R-:W-:Y:S01]  /*3460*/  UMOV UR5, 0x40000040 ;  /* 0x4000004000057882 */ /* 0x000fe20000000000 */
[----:B------:R-:W-:Y:S02]  /*3470*/  UMOV UR7, 0x40000040 ;  /* 0x4000004000077882 */ /* 0x000fe40000000000 */
[----:B------:R-:W-:Y:S01]  /*3480*/  UIADD3 UR10, UR31, 0x100, URZ ;  /* 0x000001001f0a7890 */ /* 0x000fe2000fffe03f */
[----:B------:R-:W-:Y:S02]  /*3490*/  UMOV UR4, UR30 ;  /* 0x0000001e00047c82 */ /* 0x000fe40008000000 */
[----:B------:R-:W-:Y:S01]  /*34a0*/  UMOV UR6, UR31 ;  /* 0x0000001f00067c82 */ /* 0x000fe20008000000 */
[----:B------:R-:W-:Y:S01]  /*34b0*/  UMOV UR8, UR4 ;  /* 0x0000000400087c82 */ /* 0x000fe20008000000 */
[----:B------:R-:W-:Y:S01]  /*34c0*/  HGMMA.64x32x16.F32.BF16 R168, gdesc[UR4], R168, gsb0 ;  /* 0x0060000004a879f0 */ /* 0x000fe200080018a8 */
        /* <DEDUP_REMOVED lines=39> */
[----:B------:R-:W-:Y:S01]  /*3740*/  HGMMA.64x32x16.F32.BF16 R24, gdesc[UR20], R24, gsb0 ;  /* 0x00600000141879f0 */ /* 0x000fe20008001818 */
[----:B------:R-:W-:Y:S01]  /*3750*/  UMOV UR22, UR6 ;  /* 0x0000000600167c82 */ /* 0x000fe20008000000 */
[----:B------:R-:W-:Y:S01]  /*3760*/  UMOV UR23, UR7 ;  /* 0x0000000700177c82 */ /* 0x000fe20008000000 */
[----:B------:R-:W-:Y:S01]  /*3770*/  UIADD3 UR6, UR31, 0x2, URZ ;  /* 0x000000021f067890 */ /* 0x000fe2000fffe03f */
[----:B------:R-:W-:Y:S01]  /*3780*/  UMOV UR7, 0x40000040 ;  /* 0x4000004000077882 */ /* 0x000fe20000000000 */
[----:B------:R-:W-:Y:S02]  /*3790*/  WARPGROUP.DEPBAR.LE gsb0, 0x0 ;  /* 0x00008000000079c5 */ /* 0x000fe40000010000 */
[----:B------:R-:W-:-:S06]  /*37a0*/  WARPGROUP.ARRIVE ;  /* 0x00000000000079c5 */ /* 0x000fcc0000000000 */
[----:B------:R-:W-:Y:S01]  /*37b0*/  HGMMA.64x32x16.F32.BF16 R56, gdesc[UR16], R56, gsb0 ;  /* 0x00600000103879f0 */ /* 0x000fe20008001838 */
[----:B------:R-:W-:Y:S01]  /*37c0*/  UIADD3 UR18, UR31, 0x302, URZ ;  /* 0x000003021f127890 */ /* 0x000fe2000fffe03f */
[----:B------:R-:W-:Y:S01]  /*37d0*/  UMOV UR16, UR4 ;  /* 0x0000000400107c82 */ /* 0x000fe20008000000 */
[----:B------:R-:W-:Y:S01]  /*37e0*/  UMOV UR17, UR5 ;  /* 0x0000000500117c82 */ /* 0x000fe20008000000 */
        /* <DEDUP_REMOVED lines=431> */
[----:B------:R-:W-:Y:S01]  /*52e0*/  BPT.TRAP 0x1 ;  /* 0x000000040000795c */ /* 0x000fe20000300000 */
.L_x_23:
[----:B------:R-:W-:Y:S02]  /*52f0*/  UISETP.GT.U32.AND UP0, UPT, UR38, 0x1, UPT ;  /* 0x000000012600788c */ /* 0x000fe4000bf04070 */
[----:B------:R-:W-:-:S04]  /*5300*/  ULEA UR26, UR27, UR26, 0x3 ;  /* 0x0000001a1b1a7291 */ /* 0x000fc8000f8e183f */
[----:B------:R-:W-:Y:S01]  /*5310*/  UIADD3 UR26, UR26, 0x10, URZ ;  /* 0x000000101a1a7890 */ /* 0x000fe2000fffe03f */
[----:B------:R-:W-:-:S03]  /*5320*/  PLOP3.LUT P1, PT, PT, PT, UP0, 0x80, 0x0 ;  /* 0x000000000000781c */ /* 0x000fc60003f2f008 */
[----:B------:R-:W-:-:S09]  /*5330*/  UPRMT UR26, URZ, 0x654, UR26 ;  /* 0x000006543f1a7896 */ /* 0x000fd2000800001a */
[----:B------:R-:W-:Y:S01]  /*5340*/  SYNCS.ARRIVE.TRANS64.RED.A1T0 RZ, [UR26], RZ ;  /* 0x000000ffffff79a7 */ /* 0x000fe2000810041a */
[----:B------:R-:W-:Y:S05]  /*5350*/  @P1 BRA `(.L_x_24) ;  /* 0x0000000000041947 */ /* 0x000fea0003800000 */
[----:B------:R-:W-:Y:S01]  /*5360*/  BPT.TRAP 0x1 ;  /* 0x000000040000795c */ /* 0x000fe20000300000 */
.L_x_24:
[----:B------:R-:W-:Y:S01]  /*5370*/  UIADD3 UR28, UR28, 0x1, URZ ;  /* 0x000000011c1c7890 */ /* 0x000fe2000fffe03f */
[C---:B------:R-:W-:Y:S01]  /*5380*/  ISETP.GT.AND P1, PT, R0.reuse, 0x1, PT ;  /* 0x000000010000780c */ /* 0x040fe20003f24270 */
[----:B------:R-:W-:Y:S01]  /*5390*/  UIADD3 UR27, UR27, 0x1, URZ ;  /* 0x000000011b1b7890 */ /* 0x000fe2000fffe03f */
[----:B------:R-:W-:Y:S01]  /*53a0*/  VIADD R0, R0, 0xffffffff ;  /* 0xffffffff00007836 */ /* 0x000fe20000000000 */
[----:B------:R-:W-:Y:S02]  /*53b0*/  UISETP.NE.AND UP0, UPT, UR28, 0x2, UPT ;  /* 0x000000021c00788c */ /* 0x000fe4000bf05270 */
[----:B------:R-:W-:Y:S02]  /*53c0*/  UISETP.NE.AND UP1, UPT, UR27, 0x2, UPT ;  /* 0x000000021b00788c */ /* 0x000fe4000bf25270 */
[----:B------:R-:W-:Y:S02]  /*53d0*/  USEL UR4, URZ, 0x1, UP0 ;  /* 0x000000013f047887 */ /* 0x000fe40008000000 */
[----:B------:R-:W-:-:S02]  /*53e0*/  USEL UR28, UR28, URZ, UP0 ;  /* 0x0000003f1c1c7287 */ /* 0x000fc40008000000 */
[----:B------:R-:W-:Y:S02]  /*53f0*/  USEL UR27, UR27, URZ, UP1 ;  /* 0x0000003f1b1b7287 */ /* 0x000fe40008800000 */
[----:B------:R-:W-:Y:S01]  /*5400*/  ULOP3.LUT UR29, UR29, UR4, URZ, 0x3c, !UPT ;  /* 0x000000041d1d7292 */ /* 0x000fe2000f8e3c3f */
[----:B------:R-:W-:Y:S11]  /*5410*/  @P1 BRA `(.L_x_25) ;  /* 0xffffffdc00cc1947 */ /* 0x000ff6000383ffff */
.L_x_18:
[----:B------:R-:W4:Y:S02]  /*5420*/  LDC R0, c[0x0][0x28c] ;  /* 0x0000a300ff007b82 */ /* 0x000f240000000800 */
[----:B----4-:R-:W-:-:S13]  /*5430*/  ISETP.GE.AND P1, PT, R0, 0x1, PT ;  /* 0x000000010000780c */ /* 0x010fda0003f26270 */
[----:B------:R-:W-:Y:S05]  /*5440*/  @!P1 BRA `(.L_x_26) ;  /* 0x0000000000449947 */ /* 0x000fea0003800000 */
[----:B------:R-:W-:Y:S05]  /*5450*/  @!P0 BRA `(.L_x_27) ;  /* 0x0000000000048947 */ /* 0x000fea0003800000 */
[----:B------:R-:W-:Y:S01]  /*5460*/  BPT.TRAP 0x1 ;  /* 0x000000040000795c */ /* 0x000fe20000300000 */
.L_x_27:
[----:B------:R-:W4:Y:S01]  /*5470*/  S2UR UR6, SR_CgaCtaId ;  /* 0x00000000000679c3 */ /* 0x000f220000008800 */
[----:B------:R-:W-:Y:S01]  /*5480*/  UISETP.LT.AND UP0, UPT, UR44, 0x1, UPT ;  /* 0x000000012c00788c */ /* 0x000fe2000bf01270 */
[----:B------:R-:W-:-:S03]  /*5490*/  UMOV UR5, 0x400 ;  /* 0x0000040000057882 */ /* 0x000fc60000000000 */
[----:B------:R-:W-:Y:S02]  /*54a0*/  USEL UR4, UR44, 0x1, UP0 ;  /* 0x000000012c047887 */ /* 0x000fe40008000000 */
[----:B------:R-:W-:Y:S02]  /*54b0*/  UISETP.GT.U32.AND UP0, UPT, UR38, 0x1, UPT ;  /* 0x000000012600788c */ /* 0x000fe4000bf04070 */
[----:B------:R-:W-:-:S04]  /*54c0*/  UIADD3 UR4, UR37, UR44, -UR4 ;  /* 0x0000002c25047290 */ /* 0x000fc8000fffe804 */
[----:B------:R-:W-:Y:S01]  /*54d0*/  USHF.L.U32 UR4, UR4, 0x3, URZ ;  /* 0x0000000304047899 */ /* 0x000fe2000800063f */
[----:B------:R-:W-:-:S03]  /*54e0*/  PLOP3.LUT P0, PT, PT, PT, UP0, 0x80, 0x0 ;  /* 0x000000000000781c */ /* 0x000fc60003f0f008 */
[----:B------:R-:W-:Y:S02]  /*54f0*/  ULOP3.LUT UR4, UR4, 0x8, URZ, 0xc0, !UPT ;  /* 0x0000000804047892 */ /* 0x000fe4000f8ec03f */
[----:B----4-:R-:W-:-:S04]  /*5500*/  ULEA UR5, UR6, UR5, 0x18 ;  /* 0x0000000506057291 */ /* 0x010fc8000f8ec03f */
[----:B------:R-:W-:-:S04]  /*5510*/  UIADD3 UR4, UR5, 0x10, UR4 ;  /* 0x0000001005047890 */ /* 0x000fc8000fffe004 */
[----:B------:R-:W-:-:S09]  /*5520*/  UPRMT UR4, URZ, 0x654, UR4 ;  /* 0x000006543f047896 */ /* 0x000fd20008000004 */
[----:B------:R-:W-:Y:S01]  /*5530*/  SYNCS.ARRIVE.TRANS64.RED.A1T0 RZ, [UR4], RZ ;  /* 0x000000ffffff79a7 */ /* 0x000fe20008100404 */
[----:B------:R-:W-:Y:S05]  /*5540*/  @P0 BRA `(.L_x_26) ;  /* 0x0000000000040947 */ /* 0x000fea0003800000 */
[----:B------:R-:W-:Y:S01]  /*5550*/  BPT.TRAP 0x1 ;  /* 0x000000040000795c */ /* 0x000fe20000300000 */
.L_x_26:
[----:B------:R-:W-:Y:S01]  /*5560*/  LOP3.LUT R0, R2, 0x3, RZ, 0xc0, !PT ;  /* 0x0000000302007812 */ /* 0x000fe200078ec0ff */
[----:B------:R-:W-:Y:S01]  /*5570*/  IMAD.MOV.U32 R7, RZ, RZ, -0x2 ;  /* 0xfffffffeff077424 */ /* 0x000fe200078e00ff */
[----:B------:R-:W-:Y:S01]  /*5580*/  UIMAD UR41, UR41, 0xa0, URZ ;  /* 0x000000a0292978a4 */ /* 0x000fe2000f8e023f */
[----:B0--3--:R-:W-:Y:S01]  /*5590*/  SHF.R.U32.HI R3, RZ, 0x2, R2 ;  /* 0x00000002ff037819 */ /* 0x009fe20000011602 */
[----:B------:R-:W-:Y:S01]  /*55a0*/  ULDC UR11, c[0x0][0x288] ;  /* 0x0000a200000b7ab9 */ /* 0x000fe20000000800 */
[----:B------:R-:W-:Y:S01]  /*55b0*/  UIADD3 UR37, UR44, UR37, URZ ;  /* 0x000000252c257290 */ /* 0x000fe2000fffe03f */
[----:B------:R-:W-:Y:S01]  /*55c0*/  IMAD R7, R0, R7, UR11 ;  /* 0x0000000b00077e24 */ /* 0x000fe2000f8e0207 */
[----:B------:R-:W-:Y:S01]  /*55d0*/  UIMAD.WIDE UR6, UR40, 0x100, URZ ;  /* 0x00000100280678a5 */ /* 0x000fe2000f8e023f */
[----:B------:R-:W-:Y:S01]  /*55e0*/  LOP3.LUT R0, R18, 0x1, RZ, 0xc0, !PT ;  /* 0x0000000112007812 */ /* 0x000fe200078ec0ff */
[----:B------:R-:W-:Y:S01]  /*55f0*/  USHF.L.U32 UR40, UR40, 0x8, URZ ;  /* 0x0000000828287899 */ /* 0x000fe2000800063f */
[C---:B-1----:R-:W-:Y:S01]  /*5600*/  LOP3.LUT R4, R2.reuse, 0x60, RZ, 0xc0, !PT ;  /* 0x0000006002047812 */ /* 0x042fe200078ec0ff */
[----:B------:R-:W-:Y:S01]  /*5610*/  UISETP.GE.AND UP2, UPT, UR41, UR11, UPT ;  /* 0x0000000b2900728c */ /* 0x000fe2000bf46270 */
[----:B------:R-:W-:Y:S01]  /*5620*/  IMAD.SHL.U32 R12, R2, 0x2, RZ ;  /* 0x00000002020c7824 */ /* 0x000fe200078e00ff */
[----:B------:R-:W-:Y:S01]  /*5630*/  ULDC UR10, c[0x0][0x284] ;  /* 0x0000a100000a7ab9 */ /* 0x000fe20000000800 */
[----:B------:R-:W-:Y:S01]  /*5640*/  USHF.R.U32.HI UR4, URZ, 0x1, UR37 ;  /* 0x000000013f047899 */ /* 0x000fe20008011625 */
[----:B------:R-:W-:Y:S01]  /*5650*/  IMAD.U32 R13, RZ, RZ, UR41 ;  /* 0x00000029ff0d7e24 */ /* 0x000fe2000f8e00ff */
[----:B------:R-:W-:Y:S01]  /*5660*/  UISETP.GE.OR UP2, UPT, UR40, UR10, UP2 ;  /* 0x0000000a2800728c */ /* 0x000fe20009746670 */
[----:B------:R-:W-:Y:S01]  /*5670*/  IMAD.SHL.U32 R8, R0, 0x40, RZ ;  /* 0x0000004000087824 */ /* 0x000fe200078e00ff */
[----:B------:R-:W-:Y:S01]  /*5680*/  LOP3.LUT R3, R3, 0x7, RZ, 0xc0, !PT ;  /* 0x0000000703037812 */ /* 0x000fe200078ec0ff */
[----:B------:R-:W-:Y:S01]  /*5690*/  ULOP3.LUT UR4, UR4, 0x1, URZ, 0xc0, !UPT ;  /* 0x0000000104047892 */ /* 0x000fe2000f8ec03f */
[----:B------:R-:W-:Y:S01]  /*56a0*/  SHF.R.U32.HI R6, RZ, 0x1, R4 ;  /* 0x00000001ff067819 */ /* 0x000fe20000011604 */
[----:B------:R-:W-:Y:S01]  /*56b0*/  USHF.R.S32.HI UR12, URZ, 0x1f, UR42 ;  /* 0x0000001f3f0c7899 */ /* 0x000fe2000801142a */
[----:B------:R-:W-:Y:S01]  /*56c0*/  LOP3.LUT R12, R13, 0x6, R12, 0xf8, !PT ;  /* 0x000000060d0c7812 */ /* 0x000fe200078ef80c */
[----:B------:R-:W-:Y:S01]  /*56d0*/  ULDC.64 UR8, c[0x0][0x5d0] ;  /* 0x0001740000087ab9 */ /* 0x000fe20000000a00 */
[--C-:B------:R-:W-:Y:S01]  /*56e0*/  LOP3.LUT R193, R8, 0x40, R3.reuse, 0xe2, !PT ;  /* 0x0000004008c17812 */ /* 0x100fe200078ee203 */
[----:B------:R-:W-:Y:S01]  /*56f0*/  UISETP.GT.U32.AND UP0, UPT, UR37, 0x1, UPT ;  /* 0x000000012500788c */ /* 0x000fe2000bf04070 */
[----:B------:R-:W-:Y:S01]  /*5700*/  IADD3 R3, RZ, -R6, -R3 ;  /* 0x80000006ff037210 */ /* 0x000fe20007ffe803 */
[----:B------:R-:W-:Y:S01]  /*5710*/  UISETP.NE.U32.AND UP1, UPT, UR4, 0x1, UPT ;  /* 0x000000010400788c */ /* 0x000fe2000bf25070 */
[----:B------:R-:W-:Y:S01]  /*5720*/  PLOP3.LUT P0, PT, PT, PT, UP2, 0x80, 0x0 ;  /* 0x000000000000781c */ /* 0x000fe20003f0f028 */
[----:B------:R-:W-:Y:S01]  /*5730*/  UIMAD UR5, UR12, UR8, URZ ;  /* 0x000000080c0572a4 */ /* 0x000fe2000f8e023f */
[--C-:B------:R-:W-:Y:S01]  /*5740*/  SHF.R.S32.HI R13, RZ, 0x1f, R12.reuse ;  /* 0x0000001fff0d7819 */ /* 0x100fe2000001140c */
[----:B------:R-:W-:Y:S01]  /*5750*/  UISETP.LT.U32.AND UP0, UPT, UR44, 0x2, UP0 ;  /* 0x000000022c00788c */ /* 0x000fe20008701070 */
[----:B------:R-:W-:Y:S01]  /*5760*/  IMAD.U32 R5, RZ, RZ, UR8 ;  /* 0x00000008ff057e24 */ /* 0x000fe2000f8e00ff */
[----:B------:R-:W-:Y:S01]  /*5770*/  UISETP.GT.U32.AND UP1, UPT, UR44, 0x1, !UP1 ;  /* 0x000000012c00788c */ /* 0x000fe2000cf24070 */
[----:B------:R-:W-:Y:S01]  /*5780*/  IMAD R3, R0, -0x40, R3 ;  /* 0xffffffc000037824 */ /* 0x000fe200078e0203 */
[----:B------:R-:W-:Y:S01]  /*5790*/  UIMAD UR5, UR42, UR9, UR5 ;  /* 0x000000092a0572a4 */ /* 0x000fe2000f8e0205 */
[----:B------:R-:W-:Y:S01]  /*57a0*/  IMAD.U32 R0, RZ, RZ, UR10 ;  /* 0x0000000aff007e24 */ /* 0x000fe2000f8e00ff */
[----:B------:R-:W-:Y:S01]  /*57b0*/  USEL UR8, URZ, 0x1, !UP0 ;  /* 0x000000013f087887 */ /* 0x000fe2000c000000 */
[----:B------:R-:W-:Y:S01]  /*57c0*/  IMAD.WIDE.U32 R4, R5, UR42, R12 ;  /* 0x0000002a05047c25 */ /* 0x000fe2000f8e000c */
[----:B------:R-:W-:Y:S01]  /*57d0*/  USEL UR4, URZ, 0x1, !UP1 ;  /* 0x000000013f047887 */ /* 0x000fe2000c800000 */
[----:B------:R-:W-:Y:S01]  /*57e0*/  LOP3.LUT R193, R193, UR6, R6, 0xfe, !PT ;  /* 0x00000006c1c17c12 */ /* 0x000fe2000f8efe06 */
[----:B------:R-:W-:Y:S01]  /*57f0*/  ULOP3.LUT UR37, UR37, 0x1, URZ, 0xc0, !UPT ;  /* 0x0000000125257892 */ /* 0x000fe2000f8ec03f */
[----:B------:R-:W-:Y:S01]  /*5800*/  IADD3 R3, R0, -UR40, R3 ;  /* 0x8000002800037c10 */ /* 0x000fe2000fffe003 */
[----:B------:R-:W-:Y:S01]  /*5810*/  ULOP3.LUT UR36, UR4, UR36, UR8, 0x96, !UPT ;  /* 0x0000002404247292 */ /* 0x000fe2000f8e9608 */
[----:B------:R-:W-:Y:S01]  /*5820*/  VIADD R5, R5, UR5 ;  /* 0x0000000505057c36 */ /* 0x000fe20008000000 */
[----:B------:R-:W-:Y:S01]  /*5830*/  UMOV UR40, 0xffffffff ;  /* 0xffffffff00287882 */ /* 0x000fe20000000000 */
[----:B------:R-:W-:Y:S01]  /*5840*/  VIADD R0, R7, -UR41 ;  /* 0x8000002907007c36 */ /* 0x000fe20008000000 */
[----:B------:R-:W-:Y:S08]  /*5850*/  @P0 BRA `(.L_x_28) ;  /* 0x0000009c00200947 */ /* 0x000ff00003800000 */
[----:B-----5:R-:W-:Y:S01]  /*5860*/  FSETP.NEU.AND P2, PT, R22, RZ, PT ;  /* 0x000000ff1600720b */ /* 0x020fe20003f4d000 */
[----:B------:R-:W-:Y:S01]  /*5870*/  ULDC.64 UR8, c[0x0][0x5c8] ;  /* 0x0001720000087ab9 */ /* 0x000fe20000000a00 */
[----:B------:R-:W-:Y:S01]  /*5880*/  ISETP.GT.AND P0, PT, R0, RZ, PT ;  /* 0x000000ff0000720c */ /* 0x000fe20003f04270 */
[----:B------:R-:W-:Y:S01]  /*5890*/  UIMAD UR4, UR7, UR8, URZ ;  /* 0x00000008070472a4 */ /* 0x000fe2000f8e023f */
[----:B------:R-:W-:Y:S01]  /*58a0*/  IMAD.U32 R6, RZ, RZ, UR9 ;  /* 0x00000009ff067e24 */ /* 0x000fe2000f8e00ff */
[----:B------:R-:W-:Y:S01]  /*58b0*/  BSSY B0, `(.L_x_28) ;  /* 0x00009c2000007945 */ /* 0x000fe20003800000 */
[----:B------:R-:W-:Y:S01]  /*58c0*/  IMAD.WIDE.U32 R8, R193, UR8, R4 ;  /* 0x00000008c1087c25 */ /* 0x000fe2000f8e0004 */
[----:B------:R-:W-:-:S03]  /*58d0*/  ISETP.GT.AND P1, PT, R3, RZ, P0 ;  /* 0x000000ff0300720c */ /* 0x000fc60000724270 */
[----:B------:R-:W-:-:S04]  /*58e0*/  IMAD R5, R193, R6, UR4 ;  /* 0x00000004c1057e24 */ /* 0x000fc8000f8e0206 */
[----:B------:R-:W-:Y:S01]  /*58f0*/  IMAD.IADD R195, R9, 0x1, R5 ;  /* 0x0000000109c37824 */ /* 0x000fe200078e0205 */
[----:B------:R-:W-:Y:S06]  /*5900*/  @!P2 BRA `(.L_x_29) ;  /* 0x0000006c0098a947 */ /* 0x000fec0003800000 */
[----:B------:R-:W0:Y:S01]  /*5910*/  LDC.64 R20, c[0x0][0x5b8] ;  /* 0x00016e00ff147b82 */ /* 0x000e220000000a00 */
[----:B------:R-:W-:-:S07]  /*5920*/  ULDC.64 UR4, c[0x0][0x5c0] ;  /* 0x0001700000047ab9 */ /* 0x000fce0000000a00 */
[----:B------:R-:W1:Y:S08]  /*5930*/  LDC.64 R188, c[0x0][0x5b0] ;  /* 0x00016c00ffbc7b82 */ /* 0x000e700000000a00 */
[----:B------:R-:W3:Y:S01]  /*5940*/  LDC.64 R14, c[0x0][0x5a8] ;  /* 0x00016a00ff0e7b82 */ /* 0x000ee20000000a00 */
[C---:B0-----:R-:W-:Y:S02]  /*5950*/  IMAD R4, R20.reuse, UR12, RZ ;  /* 0x0000000c14047c24 */ /* 0x041fe4000f8e02ff */
[----:B------:R-:W-:-:S04]  /*5960*/  IMAD.WIDE.U32 R184, R20, UR42, R12 ;  /* 0x0000002a14b87c25 */ /* 0x000fc8000f8e000c */
[----:B------:R-:W-:Y:S02]  /*5970*/  IMAD R21, R21, UR42, R4 ;  /* 0x0000002a15157c24 */ /* 0x000fe4000f8e0204 */
[----:B-1----:R-:W-:Y:S02]  /*5980*/  IMAD R4, R188, UR7, RZ ;  /* 0x00000007bc047c24 */ /* 0x002fe4000f8e02ff */
[----:B------:R-:W-:Y:S02]  /*5990*/  IMAD.IADD R187, R185, 0x1, R21 ;  /* 0x00000001b9bb7824 */ /* 0x000fe400078e0215 */
[----:B------:R-:W-:Y:S02]  /*59a0*/  IMAD.MOV.U32 R186, RZ, RZ, R184 ;  /* 0x000000ffffba7224 */ /* 0x000fe400078e00b8 */
[C---:B--2---:R-:W-:Y:S02]  /*59b0*/  IMAD R23, R193.reuse, R189, R4 ;  /* 0x000000bdc1177224 */ /* 0x044fe400078e0204 */
[----:B------:R-:W-:-:S04]  /*59c0*/  IMAD.WIDE.U32 R4, R193, R188, R186 ;  /* 0x000000bcc1047225 */ /* 0x000fc800078e00ba */
[----:B------:R-:W-:Y:S01]  /*59d0*/  IMAD.IADD R5, R5, 0x1, R23 ;  /* 0x0000000105057824 */ /* 0x000fe200078e0217 */
[----:B---3--:R-:W-:-:S04]  /*59e0*/  LEA R10, P2, R4, R14, 0x1 ;  /* 0x0000000e040a7211 */ /* 0x008fc800078408ff */
[----:B------:R-:W-:-:S05]  /*59f0*/  LEA.HI.X R11, R4, R15, R5, 0x1, P2 ;  /* 0x0000000f040b7211 */ /* 0x000fca00010f0c05 */
[----:B------:R-:W2:Y:S01]  /*5a00*/  @P1 LDG.E.LTC128B.U16 R9, desc[UR46][R10.64] ;  /* 0x0000002e0a091981 */ /* 0x000ea2000c1e1520 */
[----:B------:R-:W-:Y:S01]  /*5a10*/  LEA R6, P2, R8, UR4, 0x1 ;  /* 0x0000000408067c11 */ /* 0x000fe2000f8408ff */
[----:B------:R-:W-:Y:S01]  /*5a20*/  IMAD.WIDE.U32 R4, R193, R188, R12 ;  /* 0x000000bcc1047225 */ /* 0x000fe200078e000c */
[----:B------:R-:W-:Y:S01]  /*5a30*/  ISETP.GT.AND P5, PT, R0, 0x1, PT ;  /* 0x000000010000780c */ /* 0x000fe20003fa4270 */
[----:B------:R-:W-:Y:S01]  /*5a40*/  BSSY B1, `(.L_x_30) ;  /* 0x0000014000017945 */ /* 0x000fe20003800000 */
[----:B------:R-:W-:Y:S01]  /*5a50*/  LOP3.LUT R192, R192, 0xfffffffb, RZ, 0xc0, !PT ;  /* 0xfffffffbc0c07812 */ /* 0x000fe200078ec0ff */
[----:B------:R-:W-:Y:S02]  /*5a60*/  IMAD.IADD R5, R23, 0x1, R5 ;  /* 0x0000000117057824 */ /* 0x000fe400078e0205 */
[----:B------:R-:W-:-:S04]  /*5a70*/  IMAD.WIDE.U32 R190, R20, UR42, R4 ;  /* 0x0000002a14be7c25 */ /* 0x000fc8000f8e0004 */
[----:B------:R-:W-:Y:S01]  /*5a80*/  IMAD.IADD R5, R21, 0x1, R191 ;  /* 0x0000000115057824 */ /* 0x000fe200078e02bf */
[----:B------:R-:W-:-:S03]  /*5a90*/  LEA R4, P3, R190, R14, 0x1 ;  /* 0x0000000ebe047211 */ /* 0x000fc600078608ff */
[----:B------:R-:W-:Y:S02]  /*5aa0*/  @P5 LOP3.LUT R192, R192, 0x4, RZ, 0xfc, !PT ;  /* 0x00000004c0c05812 */ /* 0x000fe400078efcff */
[----:B------:R-:W-:Y:S01]  /*5ab0*/  LEA.HI.X R5, R190, R15, R5, 0x1, P3 ;  /* 0x0000000fbe057211 */ /* 0x000fe200018f0c05 */
[C---:B------:R-:W-:Y:S01]  /*5ac0*/  IMAD.SHL.U32 R190, R188.reuse, 0x8, RZ ;  /* 0x00000008bcbe7824 */ /* 0x040fe200078e00ff */
[----:B------:R-:W-:Y:S01]  /*5ad0*/  SHF.L.U64.HI R191, R188, 0x3, R189 ;  /* 0x00000003bcbf7819 */ /* 0x000fe200000102bd */
[C---:B--2---:R-:W-:Y:S01]  /*5ae0*/  IMAD.U32 R7, R9.reuse, 0x10000, RZ ;  /* 0x0001000009077824 */ /* 0x044fe200078e00ff */
[----:B------:R-:W-:-:S03]  /*5af0*/  PRMT R10, R9, 0x7610, R10 ;  /* 0x00007610090a7816 */ /* 0x000fc6000000000a */
[----:B------:R-:W-:-:S04]  /*5b00*/  FMUL R7, R7, R22 ;  /* 0x0000001607077220 */ /* 0x000fc80000400000 */
[----:B------:R-:W-:Y:S01]  /*5b10*/  FFMA R168, R168, R19, R7 ;  /* 0x00000013a8a87223 */ /* 0x000fe20000000007 */
[----:B------:R-:W-:Y:S02]  /*5b20*/  LEA.HI.X R7, R8, UR5, R195, 0x1, P2 ;  /* 0x0000000508077c11 */ /* 0x000fe400090f0cc3 */
[----:B------:R-:W-:Y:S02]  /*5b30*/  ISETP.GT.AND P2, PT, R3, RZ, P5 ;  /* 0x000000ff0300720c */ /* 0x000fe40002f44270 */
[----:B------:R-:W-:-:S05]  /*5b40*/  F2FP.BF16.F32.PACK_AB R168, RZ, R168 ;  /* 0x000000a8ffa8723e */ /* 0x000fca00000010ff */
[----:B------:R0:W-:Y:S06]  /*5b50*/  @P1 STG.E.U16 desc[UR46][R6.64], R168 ;  /* 0x000000a806001986 */ /* 0x0001ec000c10152e */
[----:B------:R-:W-:Y:S05]  /*5b60*/  @!P2 BRA `(.L_x_31) ;  /* 0x000000000004a947 */ /* 0x000fea0003800000 */
[----:B------:R1:W5:Y:S02]  /*5b70*/  LDG.E.LTC128B.U16 R10, desc[UR46][R4.64+0x2] ;  /* 0x0000022e040a7981 */ /* 0x000364000c1e1520 */
.L_x_31:
[----:B------:R-:W-:Y:S05]  /*5b80*/  BSYNC B1 ;  /* 0x0000000000017941 */ /* 0x000fea0003800000 */
.L_x_30:
[----:B-----5:R-:W-:Y:S01]  /*5b90*/  IMAD.U32 R9, R10, 0x10000, RZ ;  /* 0x000100000a097824 */ /* 0x020fe200078e00ff */
[----:B------:R-:W-:Y:S01]  /*5ba0*/  ISETP.GT.AND P1, PT, R3, 0x8, P0 ;  /* 0x000000080300780c */ /* 0x000fe20000724270 */
[----:B------:R-:W-:-:S04]  /*5bb0*/  IMAD.WIDE.U32 R194, R193, R188, R190 ;  /* 0x000000bcc1c27225 */ /* 0x000fc800078e00be */
[----:B------:R-:W-:Y:S01]  /*5bc0*/  FMUL R8, R9, R22 ;  /* 0x0000001609087220 */ /* 0x000fe20000400000 */
[----:B------:R-:W-:Y:S01]  /*5bd0*/  IMAD.IADD R23, R23, 0x1, R195 ;  /* 0x0000000117177824 */ /* 0x000fe200078e02c3 */
[----:B------:R-:W-:Y:S02]  /*5be0*/  IADD3 R9, P3, R184, R194, RZ ;  /* 0x000000c2b8097210 */ /* 0x000fe40007f7e0ff */
[----:B------:R-:W-:-:S03]  /*5bf0*/  FFMA R169, R169, R19, R8 ;  /* 0x00000013a9a97223 */ /* 0x000fc60000000008 */
[----:B0-----:R-:W-:Y:S01]  /*5c00*/  IMAD.X R168, R23, 0x1, R187, P3 ;  /* 0x0000000117a87824 */ /* 0x001fe200018e06bb */
[C---:B------:R-:W-:Y:S02]  /*5c10*/  LEA R8, P3, R9.reuse, R14, 0x1 ;  /* 0x0000000e09087211 */ /* 0x040fe400078608ff */
[----:B------:R-:W-:Y:S02]  /*5c20*/  F2FP.BF16.F32.PACK_AB R169, RZ, R169 ;  /* 0x000000a9ffa9723e */ /* 0x000fe400000010ff */
[--C-:B------:R-:W-:Y:S02]  /*5c30*/  LEA.HI.X R9, R9, R15, R168.reuse, 0x1, P3 ;  /* 0x0000000f09097211 */ /* 0x100fe400018f0ca8 */
[----:B------:R-:W-:Y:S02]  /*5c40*/  PRMT R195, R169, 0x7610, R195 ;  /* 0x00007610a9c37816 */ /* 0x000fe400000000c3 */
[----:B------:R-:W-:-:S03]  /*5c50*/  PRMT R168, R10, 0x7610, R168 ;  /* 0x000076100aa87816 */ /* 0x000fc600000000a8 */
[----:B------:R0:W-:Y:S04]  /*5c60*/  @P2 STG.E.U16 desc[UR46][R6.64+0x2], R195 ;  /* 0x000002c306002986 */ /* 0x0001e8000c10152e */
[----:B------:R2:W3:Y:S01]  /*5c70*/  @P1 LDG.E.LTC128B.U16 R168, desc[UR46][R8.64] ;  /* 0x0000002e08a81981 */ /* 0x0004e2000c1e1520 */
[----:B------:R-:W-:Y:S01]  /*5c80*/  IADD3 R194, P2, R12, R194, RZ ;  /* 0x000000c20cc27210 */ /* 0x000fe20007f5e0ff */
[----:B------:R-:W-:Y:S01]  /*5c90*/  IMAD.U32 R196, RZ, RZ, UR8 ;  /* 0x00000008ffc47e24 */ /* 0x000fe2000f8e00ff */
[----:B------:R-:W-:Y:S01]  /*5ca0*/  BSSY B1, `(.L_x_32) ;  /* 0x0000014000017945 */ /* 0x000fe20003800000 */
[----:B------:R-:W-:Y:S02]  /*5cb0*/  IMAD.U32 R169, RZ, RZ, UR8 ;  /* 0x00000008ffa97e24 */ /* 0x000fe4000f8e00ff */
[----:B------:R-:W-:-:S02]  /*5cc0*/  IMAD.U32 R10, RZ, RZ, UR9 ;  /* 0x00000009ff0a7e24 */ /* 0x000fc4000f8e00ff */
[----:B0-----:R-:W-:Y:S01]  /*5cd0*/  IMAD.X R195, R13, 0x1, R23, P2 ;  /* 0x000000010dc37824 */ /* 0x001fe200010e0617 */
[----:B------:R-:W-:Y:S01]  /*5ce0*/  ISETP.GT.AND P2, PT, R3, 0x8, P5 ;  /* 0x000000080300780c */ /* 0x000fe20002f44270 */
[----:B------:R-:W-:Y:S01]  /*5cf0*/  IMAD.SHL.U32 R23, R196, 0x10, RZ ;  /* 0x00000010c4177824 */ /* 0x000fe200078e00ff */
[----:B------:R-:W-:Y:S01]  /*5d00*/  SHF.L.U64.HI R169, R169, 0x4, R10 ;  /* 0x00000004a9a97819 */ /* 0x000fe2000001020a */
[----:B------:R-:W-:-:S03]  /*5d10*/  IMAD.WIDE.U32 R194, R20, UR42, R194 ;  /* 0x0000002a14c27c25 */ /* 0x000fc6000f8e00c2 */
[----:B------:R-:W-:Y:S01]  /*5d20*/  IADD3 R10, P3, R23, R6, RZ ;  /* 0x00000006170a7210 */ /* 0x000fe20007f7e0ff */
[----:B--2---:R-:W-:Y:S01]  /*5d30*/  IMAD.IADD R9, R21, 0x1, R195 ;  /* 0x0000000115097824 */ /* 0x004fe200078e02c3 */
[----:B------:R-:W-:-:S04]  /*5d40*/  LEA R8, P4, R194, R14, 0x1 ;  /* 0x0000000ec2087211 */ /* 0x000fc800078808ff */
[----:B------:R-:W-:Y:S01]  /*5d50*/  LEA.HI.X R9, R194, R15, R9, 0x1, P4 ;  /* 0x0000000fc2097211 */ /* 0x000fe200020f0c09 */
[----:B---3--:R-:W-:-:S04]  /*5d60*/  IMAD.U32 R11, R168, 0x10000, RZ ;  /* 0x00010000a80b7824 */ /* 0x008fc800078e00ff */
[----:B------:R-:W-:-:S04]  /*5d70*/  FMUL R11, R11, R22 ;  /* 0x000000160b0b7220 */ /* 0x000fc80000400000 */
[----:B------:R-:W-:-:S05]  /*5d80*/  FFMA R11, R170, R19, R11 ;  /* 0x00000013aa0b7223 */ /* 0x000fca000000000b */
[----:B------:R-:W-:Y:S01]  /*5d90*/  F2FP.BF16.F32.PACK_AB R170, RZ, R11 ;  /* 0x0000000bffaa723e */ /* 0x000fe200000010ff */
[----:B------:R-:W-:-:S05]  /*5da0*/  IMAD.X R11, R169, 0x1, R7, P3 ;  /* 0x00000001a90b7824 */ /* 0x000fca00018e0607 */
[----:B------:R0:W-:Y:S01]  /*5db0*/  @P1 STG.E.U16 desc[UR46][R10.64], R170 ;  /* 0x000000aa0a001986 */ /* 0x0001e2000c10152e */
[----:B------:R-:W-:Y:S05]  /*5dc0*/  @!P2 BRA `(.L_x_33) ;  /* 0x000000000004a947 */ /* 0x000fea0003800000 */
[----:B------:R2:W5:Y:S02]  /*5dd0*/  LDG.E.LTC128B.U16 R168, desc[UR46][R8.64+0x2] ;  /* 0x0000022e08a87981 */ /* 0x000564000c1e1520 */
.L_x_33:
[----:B------:R-:W-:Y:S05]  /*5de0*/  BSYNC B1 ;  /* 0x0000000000017941 */ /* 0x000fea0003800000 */
.L_x_32:
[----:B-----5:R-:W-:Y:S01]  /*5df0*/  IMAD.U32 R195, R168, 0x10000, RZ ;  /* 0x00010000a8c37824 */ /* 0x020fe200078e00ff */
[----:B------:R-:W-:Y:S01]  /*5e00*/  ISETP.GT.AND P3, PT, R0, 0x8, PT ;  /* 0x000000080000780c */ /* 0x000fe20003f64270 */
[----:B------:R-:W-:Y:S01]  /*5e10*/  BSSY B1, `(.L_x_34) ;  /* 0x000000a000017945 */ /* 0x000fe20003800000 */
[----:B------:R-:W-:Y:S01]  /*5e20*/  LOP3.LUT R192, R192, 0xfffffffd, RZ, 0xc0, !PT ;  /* 0xfffffffdc0c07812 */ /* 0x000fe200078ec0ff */
[----:B0-----:R-:W-:Y:S01]  /*5e30*/  FMUL R170, R195, R22 ;  /* 0x00000016c3aa7220 */ /* 0x001fe20000400000 */
[----:B------:R-:W-:-:S03]  /*5e40*/  ISETP.GT.AND P1, PT, R3, RZ, P3 ;  /* 0x000000ff0300720c */ /* 0x000fc60001f24270 */
[----:B------:R-:W-:-:S05]  /*5e50*/  FFMA R170, R171, R19, R170 ;  /* 0x00000013abaa7223 */ /* 0x000fca00000000aa */
[----:B------:R-:W-:Y:S02]  /*5e60*/  F2FP.BF16.F32.PACK_AB R170, RZ, R170 ;  /* 0x000000aaffaa723e */ /* 0x000fe400000010ff */
[----:B------:R-:W-:-:S03]  /*5e70*/  @P3 LOP3.LUT R192, R192, 0x2, RZ, 0xfc, !PT ;  /* 0x00000002c0c03812 */ /* 0x000fc600078efcff */
[----:B------:R0:W-:Y:S01]  /*5e80*/  @P2 STG.E.U16 desc[UR46][R10.64+0x2], R170 ;  /* 0x000002aa0a002986 */ /* 0x0001e2000c10152e */
[----:B------:R-:W-:Y:S05]  /*5e90*/  @!P1 BRA `(.L_x_35) ;  /* 0x0000000000049947 */ /* 0x000fea0003800000 */
[----:B------:R3:W5:Y:S02]  /*5ea0*/  LDG.E.LTC128B.U16 R168, desc[UR46][R4.64+0x10] ;  /* 0x0000102e04a87981 */ /* 0x000764000c1e1520 */
.L_x_35:
[----:B------:R-:W-:Y:S05]  /*5eb0*/  BSYNC B1 ;  /* 0x0000000000017941 */ /* 0x000fea0003800000 */
.L_x_34:
[----:B-----5:R-:W-:Y:S01]  /*5ec0*/  IMAD.U32 R171, R168, 0x10000, RZ ;  /* 0x00010000a8ab7824 */ /* 0x020fe200078e00ff */
[----:B------:R-:W-:Y:S01]  /*5ed0*/  ISETP.GT.AND P6, PT, R0, 0x9, PT ;  /* 0x000000090000780c */ /* 0x000fe20003fc4270 */
[----:B------:R-:W-:Y:S01]  /*5ee0*/  BSSY B1, `(.L_x_36) ;  /* 0x000000a000017945 */ /* 0x000fe20003800000 */
[----:B------:R-:W-:Y:S01]  /*5ef0*/  LOP3.LUT R192, R192, 0xfffffffe, RZ, 0xc0, !PT ;  /* 0xfffffffec0c07812 */ /* 0x000fe200078ec0ff */
[----:B------:R-:W-:Y:S01]  /*5f00*/  FMUL R171, R171, R22 ;  /* 0x00000016abab7220 */ /* 0x000fe20000400000 */
[----:B------:R-:W-:-:S03]  /*5f10*/  ISETP.GT.AND P2, PT, R3, RZ, P6 ;  /* 0x000000ff0300720c */ /* 0x000fc60003744270 */
[----:B------:R-:W-:-:S05]  /*5f20*/  FFMA R171, R172, R19, R171 ;  /* 0x00000013acab7223 */ /* 0x000fca00000000ab */
[----:B------:R-:W-:Y:S02]  /*5f30*/  F2FP.BF16.F32.PACK_AB R171, RZ, R171 ;  /* 0x000000abffab723e */ /* 0x000fe400000010ff */
[----:B------:R-:W-:-:S03]  /*5f40*/  @P6 LOP3.LUT R192, R192, 0x1, RZ, 0xfc, !PT ;  /* 0x00000001c0c06812 */ /* 0x000fc600078efcff */
[----:B------:R4:W-:Y:S01]  /*5f50*/  @P1 STG.E.U16 desc[UR46][R6.64+0x10], R171 ;  /* 0x000010ab06001986 */ /* 0x0009e2000c10152e */
[----:B------:R-:W-:Y:S05]  /*5f60*/  @!P2 BRA `(.L_x_37) ;  /* 0x000000000004a947 */ /* 0x000fea0003800000 */
[----:B------:R0:W5:Y:S02]  /*5f70*/  LDG.E.LTC128B.U16 R168, desc[UR46][R4.64+0x12] ;  /* 0x0000122e04a87981 */ /* 0x000164000c1e1520 */
.L_x_37:
[----:B------:R-:W-:Y:S05]  /*5f80*/  BSYNC B1 ;  /* 0x0000000000017941 */ /* 0x000fea0003800000 */
.L_x_36:
[----:B----45:R-:W-:Y:S01]  /*5f90*/  IMAD.U32 R171, R168, 0x10000, RZ ;  /* 0x00010000a8ab7824 */ /* 0x030fe200078e00ff */
[----:B------:R-:W-:Y:S01]  /*5fa0*/  ISETP.GT.AND P1, PT, R3, 0x8, P3 ;  /* 0x000000080300780c */ /* 0x000fe20001f24270 */
[----:B------:R-:W-:Y:S02]  /*5fb0*/  BSSY B1, `(.L_x_38) ;  /* 0x0000007000017945 */ /* 0x000fe40003800000 */
[----:B0-----:R-:W-:-:S04]  /*5fc0*/  FMUL R170, R171, R22 ;  /* 0x00000016abaa7220 */ /* 0x001fc80000400000 */
[----:B------:R-:W-:-:S05]  /*5fd0*/  FFMA R170, R173, R19, R170 ;  /* 0x00000013adaa7223 */ /* 0x000fca00000000aa */
[----:B------:R-:W-:-:S05]  /*5fe0*/  F2FP.BF16.F32.PACK_AB R170, RZ, R170 ;  /* 0x000000aaffaa723e */ /* 0x000fca00000010ff */
[----:B------:R0:W-:Y:S01]  /*5ff0*/  @P2 STG.E.U16 desc[UR46][R6.64+0x12], R170 ;  /* 0x000012aa06002986 */ /* 0x0001e2000c10152e */
[----:B------:R-:W-:Y:S05]  /*6000*/  @!P1 BRA `(.L_x_39) ;  /* 0x0000000000049947 */ /* 0x000fea0003800000 */
[----:B------:R4:W5:Y:S02]  /*6010*/  LDG.E.LTC128B.U16 R168, desc[UR46][R8.64+0x10] ;  /* 0x0000102e08a87981 */ /* 0x000964000c1e1520 */
.L_x_39:
[----:B------:R-:W-:Y:S05]  /*6020*/  BSYNC B1 ;  /* 0x0000000000017941 */ /* 0x000fea0003800000 */
.L_x_38:
[----:B-----5:R-:W-:Y:S01]  /*6030*/  IMAD.U32 R171, R168, 0x10000, RZ ;  /* 0x00010000a8ab7824 */ /* 0x020fe200078e00ff */
[----:B------:R-:W-:Y:S01]  /*6040*/  ISETP.GT.AND P2, PT, R3, 0x8, P6 ;  /* 0x000000080300780c */ /* 0x000fe20003744270 */
[----:B------:R-:W-:Y:S02]  /*6050*/  BSSY B1, `(.L_x_40) ;  /* 0x0000007000017945 */ /* 0x000fe40003800000 */
[----:B------:R-:W-:-:S04]  /*6060*/  FMUL R171, R171, R22 ;  /* 0x00000016abab7220 */ /* 0x000fc80000400000 */
[----:B------:R-:W-:-:S05]  /*6070*/  FFMA R171, R174, R19, R171 ;  /* 0x00000013aeab7223 */ /* 0x000fca00000000ab */
[----:B------:R-:W-:-:S05]  /*6080*/  F2FP.BF16.F32.PACK_AB R171, RZ, R171 ;  /* 0x000000abffab723e */ /* 0x000fca00000010ff */
[----:B------:R0:W-:Y:S01]  /*6090*/  @P1 STG.E.U16 desc[UR46][R10.64+0x10], R171 ;  /* 0x000010ab0a001986 */ /* 0x0001e2000c10152e */
[----:B------:R-:W-:Y:S05]  /*60a0*/  @!P2 BRA `(.L_x_41) ;  /* 0x000000000004a947 */ /* 0x000fea0003800000 */
[----:B------:R0:W5:Y:S02]  /*60b0*/  LDG.E.LTC128B.U16 R168, desc[UR46][R8.64+0x12] ;  /* 0x0000122e08a87981 */ /* 0x000164000c1e1520 */
.L_x_41:
[----:B------:R-:W-:Y:S05]  /*60c0*/  BSYNC B1 ;  /* 0x0000000000017941 */ /* 0x000fea0003800000 */
.L_x_40:
[----:B0----5:R-:W-:Y:S01]  /*60d0*/  IMAD.U32 R171, R168, 0x10000, RZ ;  /* 0x00010000a8ab7824 */ /* 0x021fe200078e00ff */
[----:B------:R-:W-:Y:S01]  /*60e0*/  ISETP.GT.AND P4, PT, R0, 0x10, PT ;  /* 0x000000100000780c */ /* 0x000fe20003f84270 */
[----:B------:R-:W-:Y:S02]  /*60f0*/  BSSY B1, `(.L_x_42) ;  /* 0x0000008000017945 */ /* 0x000fe40003800000 */
[----:B------:R-:W-:Y:S01]  /*6100*/  FMUL R170, R171, R22 ;  /* 0x00000016abaa7220 */ /* 0x000fe20000400000 */
[----:B------:R-:W-:-:S03]  /*6110*/  ISETP.GT.AND P1, PT, R3, RZ, P4 ;  /* 0x000000ff0300720c */ /* 0x000fc60002724270 */
[----:B------:R-:W-:-:S05]  /*6120*/  FFMA R170, R175, R19, R170 ;  /* 0x00000013afaa7223 */ /* 0x000fca00000000aa */
[----:B------:R-:W-:-:S05]  /*6130*/  F2FP.BF16.F32.PACK_AB R170, RZ, R170 ;  /* 0x000000aaffaa723e */ /* 0x000fca00000010ff */
[----:B------:R0:W-:Y:S01]  /*6140*/  @P2 STG.E.U16 desc[UR46][R10.64+0x12], R170 ;  /* 0x000012aa0a002986 */ /* 0x0001e2000c10152e */
[----:B------:R-:W-:Y:S05]  /*6150*/  @!P1 BRA `(.L_x_43) ;  /* 0x0000000000049947 */ /* 0x000fea0003800000 */
[----:B------:R0:W5:Y:S02]  /*6160*/  LDG.E.LTC128B.U16 R168, desc[UR46][R4.64+0x20] ;  /* 0x0000202e04a87981 */ /* 0x000164000c1e1520 */
.L_x_43:
[----:B------:R-:W-:Y:S05]  /*6170*/  BSYNC B1 ;  /* 0x0000000000017941 */ /* 0x000fea0003800000 */
.L_x_42:
[----:B-----5:R-:W-:Y:S01]  /*6180*/  IMAD.U32 R171, R168, 0x10000, RZ ;  /* 0x00010000a8ab7824 */ /* 0x020fe200078e00ff */
[----:B------:R-:W-:Y:S01]  /*6190*/  ISETP.GT.AND P3, PT, R0, 0x11, PT ;  /* 0x000000110000780c */ /* 0x000fe20003f64270 */
[----:B------:R-:W-:Y:S02]  /*61a0*/  BSSY B1, `(.L_x_44) ;  /* 0x0000008000017945 */ /* 0x000fe40003800000 */
[----:B------:R-:W-:-:S04]  /*61b0*/  FMUL R171, R171, R22 ;  /* 0x00000016abab7220 */ /* 0x000fc80000400000 */
[----:B------:R-:W-:-:S05]  /*61c0*/  FFMA R171, R176, R19, R171 ;  /* 0x00000013b0ab7223 */ /* 0x000fca00000000ab */
[----:B------:R-:W-:-:S05]  /*61d0*/  F2FP.BF16.F32.PACK_AB R171, RZ, R171 ;  /* 0x000000abffab723e */ /* 0x000fca00000010ff */
[----:B------:R0:W-:Y:S01]  /*61e0*/  @P1 STG.E.U16 desc[UR46][R6.64+0x20], R171 ;  /* 0x000020ab06001986 */ /* 0x0001e2000c10152e */
[----:B------:R-:W-:-:S13]  /*61f0*/  ISETP.GT.AND P1, PT, R3, RZ, P3 ;  /* 0x000000ff0300720c */ /* 0x000fda0001f24270 */
[----:B0-----:R-:W-:Y:S05]  /*6200*/  @!P1 BRA `(.L_x_45) ;  /* 0x0000000000049947 */ /* 0x001fea0003800000 */
[----:B------:R0:W5:Y:S02]  /*6210*/  LDG.E.LTC128B.U16 R168, desc[UR46][R4.64+0x22] ;  /* 0x0000222e04a87981 */ /* 0x000164000c1e1520 */
.L_x_45:
[----:B------:R-:W-:Y:S05]  /*6220*/  BSYNC B1 ;  /* 0x0000000000017941 */ /* 0x000fea0003800000 */
.L_x_44:
[----:B-----5:R-:W-:Y:S01]  /*6230*/  IMAD.U32 R171, R168, 0x10000, RZ ;  /* 0x00010000a8ab7824 */ /* 0x020fe200078e00ff */
[----:B------:R-:W-:Y:S03]  /*6240*/  BSSY B1, `(.L_x_46) ;  /* 0x0000008000017945 */ /* 0x000fe60003800000 */
[----:B------:R-:W-:-:S04]  /*6250*/  FMUL R170, R171, R22 ;  /* 0x00000016abaa7220 */ /* 0x000fc80000400000 */
[----:B------:R-:W-:-:S05]  /*6260*/  FFMA R170, R177, R19, R170 ;  /* 0x00000013b1aa7223 */ /* 0x000fca00000000aa */
[----:B------:R-:W-:-:S05]  /*6270*/  F2FP.BF16.F32.PACK_AB R170, RZ, R170 ;  /* 0x000000aaffaa723e */ /* 0x000fca00000010ff */
[----:B------:R0:W-:Y:S01]  /*6280*/  @P1 STG.E.U16 desc[UR46][R6.64+0x22], R170 ;  /* 0x000022aa06001986 */ /* 0x0001e2000c10152e */
[----:B------:R-:W-:-:S13]  /*6290*/  ISETP.GT.AND P1, PT, R3, 0x8, P4 ;  /* 0x000000080300780c */ /* 0x000fda0002724270 */
[----:B0-----:R-:W-:Y:S05]  /*62a0*/  @!P1 BRA `(.L_x_47) ;  /* 0x0000000000049947 */ /* 0x001fea0003800000 */
[----:B------:R0:W5:Y:S02]  /*62b0*/  LDG.E.LTC128B.U16 R168, desc[UR46][R8.64+0x20] ;  /* 0x0000202e08a87981 */ /* 0x000164000c1e1520 */
.L_x_47:
[----:B------:R-:W-:Y:S05]  /*62c0*/  BSYNC B1 ;  /* 0x0000000000017941 */ /* 0x000fea0003800000 */
.L_x_46:
[----:B-----5:R-:W-:Y:S01]  /*62d0*/  IMAD.U32 R171, R168, 0x10000, RZ ;  /* 0x00010000a8ab7824 */ /* 0x020fe200078e00ff */
[----:B------:R-:W-:Y:S03]  /*62e0*/  BSSY B1, `(.L_x_48) ;  /* 0x000000a000017945 */ /* 0x000fe60003800000 */
[----:B------:R-:W-:-:S04]  /*62f0*/  FMUL R171, R171, R22 ;  /* 0x00000016abab7220 */ /* 0x000fc80000400000 */
[----:B------:R-:W-:-:S05]  /*6300*/  FFMA R171, R178, R19, R171 ;  /* 0x00000013b2ab7223 */ /* 0x000fca00000000ab */
[----:B------:R-:W-:-:S05]  /*6310*/  F2FP.BF16.F32.PACK_AB R171, RZ, R171 ;  /* 0x000000abffab723e */ /* 0x000fca00000010ff */
[----:B------:R0:W-:Y:S01]  /*6320*/  @P1 STG.E.U16 desc[UR46][R10.64+0x20], R171 ;  /* 0x000020ab0a001986 */ /* 0x0001e2000c10152e */
[----:B------:R-:W-:-:S05]  /*6330*/  IADD3 R193, P1, R193, 0x80, RZ ;  /* 0x00000080c1c17810 */ /* 0x000fca0007f3e0ff */
[----:B------:R-:W-:Y:S01]  /*6340*/  IMAD.X R173, RZ, RZ, UR7, P1 ;  /* 0x00000007ffad7e24 */ /* 0x000fe200088e06ff */
[----:B------:R-:W-:-:S13]  /*6350*/  ISETP.GT.AND P1, PT, R3, 0x8, P3 ;  /* 0x000000080300780c */ /* 0x000fda0001f24270 */
[----:B0-----:R-:W-:Y:S05]  /*6360*/  @!P1 BRA `(.L_x_49) ;  /* 0x0000000000049947 */ /* 0x001fea0003800000 */
[----:B------:R0:W5:Y:S02]  /*6370*/  LDG.E.LTC128B.U16 R168, desc[UR46][R8.64+0x22] ;  /* 0x0000222e08a87981 */ /* 0x000164000c1e1520 */
.L_x_49:
[----:B------:R-:W-:Y:S05]  /*6380*/  BSYNC B1 ;  /* 0x0000000000017941 */ /* 0x000fea0003800000 */
.L_x_48:
[----:B-----5:R-:W-:Y:S01]  /*6390*/  IMAD.U32 R171, R168, 0x10000, RZ ;  /* 0x00010000a8ab7824 */ /* 0x020fe200078e00ff */
[----:B------:R-:W-:Y:S01]  /*63a0*/  ISETP.GT.AND P2, PT, R0, 0x18, PT ;  /* 0x000000180000780c */ /* 0x000fe20003f44270 */
[----:B------:R-:W-:Y:S01]  /*63b0*/  IMAD R174, R173, R188, RZ ;  /* 0x000000bcadae7224 */ /* 0x000fe200078e02ff */
[----:B------:R-:W-:Y:S01]  /*63c0*/  BSSY B1, `(.L_x_50) ;  /* 0x0000020000017945 */ /* 0x000fe20003800000 */
[----:B------:R-:W-:Y:S01]  /*63d0*/  FMUL R170, R171, R22 ;  /* 0x00000016abaa7220 */ /* 0x000fe20000400000 */
[----:B------:R-:W-:-:S04]  /*63e0*/  IMAD.WIDE.U32 R172, R193, R188, R12 ;  /* 0x000000bcc1ac7225 */ /* 0x000fc800078e000c */
[----:B------:R-:W-:Y:S01]  /*63f0*/  FFMA R170, R179, R19, R170 ;  /* 0x00000013b3aa7223 */ /* 0x000fe200000000aa */
[----:B------:R-:W-:-:S04]  /*6400*/  IMAD R177, R193, R189, R174 ;  /* 0x000000bdc1b17224 */ /* 0x000fc800078e02ae */
[----:B------:R-:W-:Y:S01]  /*6410*/  F2FP.BF16.F32.PACK_AB R174, RZ, R170 ;  /* 0x000000aaffae723e */ /* 0x000fe200000010ff */
[----:B------:R-:W-:Y:S02]  /*6420*/  IMAD.IADD R173, R177, 0x1, R173 ;  /* 0x00000001b1ad7824 */ /* 0x000fe400078e02ad */
[----:B------:R-:W-:Y:S01]  /*6430*/  IMAD.WIDE.U32 R170, R193, R188, R186 ;  /* 0x000000bcc1aa7225 */ /* 0x000fe200078e00ba */
[----:B------:R-:W-:-:S03]  /*6440*/  PRMT R176, R174, 0x7610, R176 ;  /* 0x00007610aeb07816 */ /* 0x000fc600000000b0 */
[----:B------:R-:W-:Y:S02]  /*6450*/  IMAD.WIDE.U32 R174, R20, UR42, R172 ;  /* 0x0000002a14ae7c25 */ /* 0x000fe4000f8e00ac */
[----:B------:R0:W-:Y:S01]  /*6460*/  @P1 STG.E.U16 desc[UR46][R10.64+0x22], R176 ;  /* 0x000022b00a001986 */ /* 0x0001e2000c10152e */
[----:B------:R-:W-:Y:S01]  /*6470*/  LEA R172, P1, R170, R14, 0x1 ;  /* 0x0000000eaaac7211 */ /* 0x000fe200078208ff */
[----:B------:R-:W-:Y:S02]  /*6480*/  IMAD.IADD R171, R171, 0x1, R177 ;  /* 0x00000001abab7824 */ /* 0x000fe400078e02b1 */
[----:B------:R-:W-:-:S03]  /*6490*/  IMAD.WIDE.U32 R188, R193, R188, R190 ;  /* 0x000000bcc1bc7225 */ /* 0x000fc600078e00be */
[----:B------:R-:W-:Y:S01]  /*64a0*/  LEA.HI.X R173, R170, R15, R171, 0x1, P1 ;  /* 0x0000000faaad7211 */ /* 0x000fe200008f0cab */
[----:B------:R-:W-:Y:S01]  /*64b0*/  IMAD.IADD R171, R21, 0x1, R175 ;  /* 0x0000000115ab7824 */ /* 0x000fe200078e02af */
[----:B------:R-:W-:Y:S01]  /*64c0*/  LEA R170, P1, R174, R14, 0x1 ;  /* 0x0000000eaeaa7211 */ /* 0x000fe200078208ff */
[----:B------:R-:W-:-:S03]  /*64d0*/  IMAD.IADD R177, R177, 0x1, R189 ;  /* 0x00000001b1b17824 */ /* 0x000fc600078e02bd */
[----:B------:R-:W-:Y:S02]  /*64e0*/  LEA.HI.X R171, R174, R15, R171, 0x1, P1 ;  /* 0x0000000faeab7211 */ /* 0x000fe400008f0cab */
[----:B------:R-:W-:-:S05]  /*64f0*/  IADD3 R184, P1, R184, R188, RZ ;  /* 0x000000bcb8b87210 */ /* 0x000fca0007f3e0ff */
[----:B------:R-:W-:Y:S01]  /*6500*/  IMAD.X R186, R177, 0x1, R187, P1 ;  /* 0x00000001b1ba7824 */ /* 0x000fe200008e06bb */
[----:B------:R-:W-:-:S05]  /*6510*/  IADD3 R12, P1, R12, R188, RZ ;  /* 0x000000bc0c0c7210 */ /* 0x000fca0007f3e0ff */
[----:B------:R-:W-:Y:S01]  /*6520*/  IMAD.X R13, R13, 0x1, R177, P1 ;  /* 0x000000010d0d7824 */ /* 0x000fe200008e06b1 */
[----:B------:R-:W-:Y:S01]  /*6530*/  LEA R174, P1, R184, R14, 0x1 ;  /* 0x0000000eb8ae7211 */ /* 0x000fe200078208ff */
[----:B------:R-:W-:-:S03]  /*6540*/  IMAD.WIDE.U32 R12, R20, UR42, R12 ;  /* 0x0000002a140c7c25 */ /* 0x000fc6000f8e000c */
[----:B------:R-:W-:Y:S01]  /*6550*/  LEA.HI.X R175, R184, R15, R186, 0x1, P1 ;  /* 0x0000000fb8af7211 */ /* 0x000fe200008f0cba */
[----:B------:R-:W-:Y:S01]  /*6560*/  IMAD.IADD R21, R21, 0x1, R13 ;  /* 0x0000000115157824 */ /* 0x000fe200078e020d */
[----:B------:R-:W-:-:S04]  /*6570*/  LEA R14, P1, R12, R14, 0x1 ;  /* 0x0000000e0c0e7211 */ /* 0x000fc800078208ff */
[----:B------:R-:W-:Y:S02]  /*6580*/  LEA.HI.X R15, R12, R15, R21, 0x1, P1 ;  /* 0x0000000f0c0f7211 */ /* 0x000fe400008f0c15 */
[----:B------:R-:W-:-:S13]  /*6590*/  ISETP.GT.AND P1, PT, R3, RZ, P2 ;  /* 0x000000ff0300720c */ /* 0x000fda0001724270 */
[----:B0-----:R-:W-:Y:S05]  /*65a0*/  @!P1 BRA `(.L_x_51) ;  /* 0x0000000000049947 */ /* 0x001fea0003800000 */
[----:B------:R0:W5:Y:S02]  /*65b0*/  LDG.E.LTC128B.U16 R168, desc[UR46][R4.64+0x30] ;  /* 0x0000302e04a87981 */ /* 0x000164000c1e1520 */
.L_x_51:
[----:B------:R-:W-:Y:S05]  /*65c0*/  BSYNC B1 ;  /* 0x0000000000017941 */ /* 0x000fea0003800000 */
.L_x_50:
[----:B-----5:R-:W-:Y:S01]  /*65d0*/  IMAD.U32 R13, R168, 0x10000, RZ ;  /* 0x00010000a80d7824 */ /* 0x020fe200078e00ff */
[----:B------:R-:W-:Y:S03]  /*65e0*/  BSSY B1, `(.L_x_52) ;  /* 0x0000009000017945 */ /* 0x000fe60003800000 */
[----:B------:R-:W-:-:S04]  /*65f0*/  FMUL R13, R13, R22 ;  /* 0x000000160d0d7220 */ /* 0x000fc80000400000 */
[----:B------:R-:W-:-:S05]  /*6600*/  FFMA R13, R180, R19, R13 ;  /* 0x00000013b40d7223 */ /* 0x000fca000000000d */
[----:B------:R-:W-:-:S05]  /*6610*/  F2FP.BF16.F32.PACK_AB R13, RZ, R13 ;  /* 0x0000000dff0d723e */ /* 0x000fca00000010ff */
[----:B------:R0:W-:Y:S01]  /*6620*/  @P1 STG.E.U16 desc[UR46][R6.64+0x30], R13 ;  /* 0x0000300d06001986 */ /* 0x0001e2000c10152e */
[----:B------:R-:W-:-:S04]  /*6630*/  ISETP.GT.AND P1, PT, R0, 0x19, PT ;  /* 0x000000190000780c */ /* 0x000fc80003f24270 */
[----:B------:R-:W-:-:S13]  /*6640*/  ISETP.GT.AND P5, PT, R3, RZ, P1 ;  /* 0x000000ff0300720c */ /* 0x000fda0000fa4270 */
[----:B0-----:R-:W-:Y:S05]  /*6650*/  @!P5 BRA `(.L_x_53) ;  /* 0x000000000004d947 */ /* 0x001fea0003800000 */
[----:B------:R0:W5:Y:S02]  /*6660*/  LDG.E.LTC128B.U16 R168, desc[UR46][R4.64+0x32] ;  /* 0x0000322e04a87981 */ /* 0x000164000c1e1520 */
.L_x_53:
[----:B------:R-:W-:Y:S05]  /*6670*/  BSYNC B1 ;  /* 0x0000000000017941 */ /* 0x000fea0003800000 */
.L_x_52:
        /* <DEDUP_REMOVED lines=9> */
.L_x_55:
[----:B------:R-:W-:Y:S05]  /*6710*/  BSYNC B1 ;  /* 0x0000000000017941 */ /* 0x000fea0003800000 */
.L_x_54:
        /* <DEDUP_REMOVED lines=9> */
.L_x_57:
[----:B------:R-:W-:Y:S05]  /*67b0*/  BSYNC B1 ;  /* 0x0000000000017941 */ /* 0x000fea0003800000 */
.L_x_56:
[----:B-----5:R-:W-:Y:S02]  /*67c0*/  IMAD.U32 R13, R168, 0x10000, RZ ;  /* 0x00010000a80d7824 */ /* 0x020fe400078e00ff */
[----:B------:R-:W-:Y:S02]  /*67d0*/  IMAD.U32 R177, RZ, RZ, UR8 ;  /* 0x00000008ffb17e24 */ /* 0x000fe4000f8e00ff */
[----:B------:R-:W-:Y:S01]  /*67e0*/  FMUL R12, R13, R22 ;  /* 0x000000160d0c7220 */ /* 0x000fe20000400000 */
[----:B------:R-:W-:Y:S02]  /*67f0*/  IMAD.U32 R21, RZ, RZ, UR8 ;  /* 0x00000008ff157e24 */ /* 0x000fe4000f8e00ff */
[----:B------:R-:W-:Y:S02]  /*6800*/  IMAD.SHL.U32 R177, R177, 0x100, RZ ;  /* 0x00000100b1b17824 */ /* 0x000fe400078e00ff */
[----:B------:R-:W-:-:S05]  /*6810*/  FFMA R12, R183, R19, R12 ;  /* 0x00000013b70c7223 */ /* 0x000fca000000000c */
[----:B------:R-:W-:-:S04]  /*6820*/  F2FP.BF16.F32.PACK_AB R12, RZ, R12 ;  /* 0x0000000cff0c723e */ /* 0x000fc800000010ff */
[----:B------:R-:W-:Y:S01]  /*6830*/  PRMT R13, R12, 0x7610, R13 ;  /* 0x000076100c0d7816 */ /* 0x000fe2000000000d */
[----:B------:R-:W-:-:S04]  /*6840*/  IMAD.U32 R12, RZ, RZ, UR9 ;  /* 0x00000009ff0c7e24 */ /* 0x000fc8000f8e00ff */
[----:B------:R1:W-:Y:S01]  /*6850*/  @P5 STG.E.U16 desc[UR46][R10.64+0x32], R13 ;  /* 0x0000320d0a005986 */ /* 0x0003e2000c10152e */
[----:B------:R-:W-:Y:S02]  /*6860*/  SHF.L.U64.HI R21, R21, 0x8, R12 ;  /* 0x0000000815157819 */ /* 0x000fe4000001020c */
[----:B------:R-:W-:-:S05]  /*6870*/  IADD3 R12, P5, R177, R6, RZ ;  /* 0x00000006b10c7210 */ /* 0x000fca0007fbe0ff */
[----:B-1----:R-:W-:Y:S01]  /*6880*/  IMAD.X R13, R21, 0x1, R7, P5 ;  /* 0x00000001150d7824 */ /* 0x002fe200028e0607 */
[----:B------:R-:W-:-:S13]  /*6890*/  ISETP.GT.AND P5, PT, R3, 0x80, P0 ;  /* 0x000000800300780c */ /* 0x000fda00007a4270 */
[----:B------:R-:W2:Y:S01]  /*68a0*/  @P5 LDG.E.LTC128B.U16 R168, desc[UR46][R172.64] ;  /* 0x0000002eaca85981 */ /* 0x000ea2000c1e1520 */
[----:B------:R-:W-:Y:S01]  /*68b0*/  BSSY B1, `(.L_x_58) ;  /* 0x000000a000017945 */ /* 0x000fe20003800000 */
[----:B--2---:R-:W-:-:S04]  /*68c0*/  IMAD.U32 R179, R168, 0x10000, RZ ;  /* 0x00010000a8b37824 */ /* 0x004fc800078e00ff */
[----:B------:R-:W-:-:S04]  /*68d0*/  FMUL R179, R179, R22 ;  /* 0x00000016b3b37220 */ /* 0x000fc80000400000 */
[----:B------:R-:W-:-:S05]  /*68e0*/  FFMA R179, R152, R19, R179 ;  /* 0x0000001398b37223 */ /* 0x000fca00000000b3 */
[----:B------:R-:W-:-:S05]  /*68f0*/  F2FP.BF16.F32.PACK_AB R179, RZ, R179 ;  /* 0x000000b3ffb3723e */ /* 0x000fca00000010ff */
[----:B------:R1:W-:Y:S01]  /*6900*/  @P5 STG.E.U16 desc[UR46][R12.64], R179 ;  /* 0x000000b30c005986 */ /* 0x0003e2000c10152e */
[----:B------:R-:W-:-:S04]  /*6910*/  LOP3.LUT P5, RZ, R192, 0x4, RZ, 0xc0, !PT ;  /* 0x00000004c0ff7812 */ /* 0x000fc800078ac0ff */
[----:B------:R-:W-:-:S13]  /*6920*/  ISETP.GT.AND P5, PT, R3, 0x80, P5 ;  /* 0x000000800300780c */ /* 0x000fda0002fa4270 */
[----:B-1----:R-:W-:Y:S05]  /*6930*/  @!P5 BRA `(.L_x_59) ;  /* 0x000000000004d947 */ /* 0x002fea0003800000 */
[----:B------:R1:W5:Y:S02]  /*6940*/  LDG.E.LTC128B.U16 R168, desc[UR46][R170.64+0x2] ;  /* 0x0000022eaaa87981 */ /* 0x000364000c1e1520 */
.L_x_59:
[----:B------:R-:W-:Y:S05]  /*6950*/  BSYNC B1 ;  /* 0x0000000000017941 */ /* 0x000fea0003800000 */
.L_x_58:
[----:B-----5:R-:W-:Y:S01]  /*6960*/  IMAD.U32 R173, R168, 0x10000, RZ ;  /* 0x00010000a8ad7824 */ /* 0x020fe200078e00ff */
[----:B------:R-:W-:Y:S01]  /*6970*/  ISETP.GT.AND P0, PT, R3, 0x88, P0 ;  /* 0x000000880300780c */ /* 0x000fe20000704270 */
[----:B------:R-:W-:Y:S02]  /*6980*/  BSSY B1, `(.L_x_60) ;  /* 0x0000009000017945 */ /* 0x000fe40003800000 */
[----:B------:R-:W-:-:S04]  /*6990*/  FMUL R20, R173, R22 ;  /* 0x00000016ad147220 */ /* 0x000fc80000400000 */
[----:B------:R-:W-:-:S05]  /*69a0*/  FFMA R20, R153, R19, R20 ;  /* 0x0000001399147223 */ /* 0x000fca0000000014 */
[----:B------:R-:W-:-:S05]  /*69b0*/  F2FP.BF16.F32.PACK_AB R20, RZ, R20 ;  /* 0x00000014ff14723e */ /* 0x000fca00000010ff */
[----:B------:R2:W-:Y:S01]  /*69c0*/  @P5 STG.E.U16 desc[UR46][R12.64+0x2], R20 ;  /* 0x000002140c005986 */ /* 0x0005e2000c10152e */
[----:B------:R-:W-:-:S05]  /*69d0*/  IADD3 R152, P5, R12, R23, RZ ;  /* 0x000000170c987210 */ /* 0x000fca0007fbe0ff */
[----:B------:R-:W-:Y:S01]  /*69e0*/  IMAD.X R153, R13, 0x1, R169, P5 ;  /* 0x000000010d997824 */ /* 0x000fe200028e06a9 */
[----:B------:R-:W-:Y:S07]  /*69f0*/  @!P0 BRA `(.L_x_61) ;  /* 0x0000000000048947 */ /* 0x000fee0003800000 */
[----:B------:R0:W5:Y:S02]  /*6a00*/  LDG.E.LTC128B.U16 R168, desc[UR46][R174.64] ;  /* 0x0000002eaea87981 */ /* 0x000164000c1e1520 */
.L_x_61:
[----:B------:R-:W-:Y:S05]  /*6a10*/  BSYNC B1 ;  /* 0x0000000000017941 */ /* 0x000fea0003800000 */
.L_x_60:
[----:B-----5:R-:W-:Y:S01]  /*6a20*/  IMAD.U32 R173, R168, 0x10000, RZ ;  /* 0x00010000a8ad7824 */ /* 0x020fe200078e00ff */
[----:B------:R-:W-:Y:S01]  /*6a30*/  LOP3.LUT P5, RZ, R192, 0x4, RZ, 0xc0, !PT ;  /* 0x00000004c0ff7812 */ /* 0x000fe200078ac0ff */
[----:B------:R-:W-:Y:S02]  /*6a40*/  BSSY B1, `(.L_x_62) ;  /* 0x0000008000017945 */ /* 0x000fe40003800000 */
[----:B------:R-:W-:-:S04]  /*6a50*/  FMUL R173, R173, R22 ;  /* 0x00000016adad7220 */ /* 0x000fc80000400000 */
[----:B------:R-:W-:-:S05]  /*6a60*/  FFMA R173, R154, R19, R173 ;  /* 0x000000139aad7223 */ /* 0x000fca00000000ad */
[----:B------:R-:W-:-:S05]  /*6a70*/  F2FP.BF16.F32.PACK_AB R173, RZ, R173 ;  /* 0x000000adffad723e */ /* 0x000fca00000010ff */
[----:B------:R0:W-:Y:S01]  /*6a80*/  @P0 STG.E.U16 desc[UR46][R152.64], R173 ;  /* 0x000000ad98000986 */ /* 0x0001e2000c10152e */
[----:B------:R-:W-:-:S13]  /*6a90*/  ISETP.GT.AND P0, PT, R3, 0x88, P5 ;  /* 0x000000880300780c */ /* 0x000fda0002f04270 */
[----:B0-----:R-:W-:Y:S05]  /*6aa0*/  @!P0 BRA `(.L_x_63) ;  /* 0x0000000000048947 */ /* 0x001fea0003800000 */
[----:B------:R0:W5:Y:S02]  /*6ab0*/  LDG.E.LTC128B.U16 R168, desc[UR46][R14.64+0x2] ;  /* 0x0000022e0ea87981 */ /* 0x000164000c1e1520 */
.L_x_63:
[----:B------:R-:W-:Y:S05]  /*6ac0*/  BSYNC B1 ;  /* 0x0000000000017941 */ /* 0x000fea0003800000 */
.L_x_62:
[----:B-----5:R-:W-:Y:S01]  /*6ad0*/  IMAD.U32 R173, R168, 0x10000, RZ ;  /* 0x00010000a8ad7824 */ /* 0x020fe200078e00ff */
[----:B------:R-:W-:Y:S01]  /*6ae0*/  LOP3.LUT P5, RZ, R192, 0x2, RZ, 0xc0, !PT ;  /* 0x00000002c0ff7812 */ /* 0x000fe200078ac0ff */
[----:B------:R-:W-:Y:S02]  /*6af0*/  BSSY B1, `(.L_x_64) ;  /* 0x0000008000017945 */ /* 0x000fe40003800000 */
[----:B--2---:R-:W-:-:S04]  /*6b00*/  FMUL R20, R173, R22 ;  /* 0x00000016ad147220 */ /* 0x004fc80000400000 */
[----:B------:R-:W-:-:S05]  /*6b10*/  FFMA R20, R155, R19, R20 ;  /* 0x000000139b147223 */ /* 0x000fca0000000014 */
[----:B------:R-:W-:-:S05]  /*6b20*/  F2FP.BF16.F32.PACK_AB R20, RZ, R20 ;  /* 0x00000014ff14723e */ /* 0x000fca00000010ff */
[----:B------:R2:W-:Y:S01]  /*6b30*/  @P0 STG.E.U16 desc[UR46][R152.64+0x2], R20 ;  /* 0x0000021498000986 */ /* 0x0005e2000c10152e */
[----:B------:R-:W-:-:S13]  /*6b40*/  ISETP.GT.AND P0, PT, R3, 0x80, P5 ;  /* 0x000000800300780c */ /* 0x000fda0002f04270 */
[----:B--2---:R-:W-:Y:S05]  /*6b50*/  @!P0 BRA `(.L_x_65) ;  /* 0x0000000000048947 */ /* 0x004fea0003800000 */
[----:B------:R2:W5:Y:S02]  /*6b60*/  LDG.E.LTC128B.U16 R168, desc[UR46][R170.64+0x10] ;  /* 0x0000102eaaa87981 */ /* 0x000564000c1e1520 */
.L_x_65:
[----:B------:R-:W-:Y:S05]  /*6b70*/  BSYNC B1 ;  /* 0x0000000000017941 */ /* 0x000fea0003800000 */
.L_x_64:
        /* <DEDUP_REMOVED lines=9> */
.L_x_67:
[----:B------:R-:W-:Y:S05]  /*6c10*/  BSYNC B1 ;  /* 0x0000000000017941 */ /* 0x000fea0003800000 */
.L_x_66:
        /* <DEDUP_REMOVED lines=9> */
.L_x_69:
[----:B------:R-:W-:Y:S05]  /*6cb0*/  BSYNC B1 ;  /* 0x0000000000017941 */ /* 0x000fea0003800000 */
.L_x_68:
        /* <DEDUP_REMOVED lines=9> */
.L_x_71:
[----:B------:R-:W-:Y:S05]  /*6d50*/  BSYNC B1 ;  /* 0x0000000000017941 */ /* 0x000fea0003800000 */
.L_x_70:
[----:B0----5:R-:W-:Y:S01]  /*6d60*/  IMAD.U32 R155, R168, 0x10000, RZ ;  /* 0x00010000a89b7824 */ /* 0x021fe200078e00ff */
        /* <DEDUP_REMOVED lines=8> */
.L_x_73:
[----:B------:R-:W-:Y:S05]  /*6df0*/  BSYNC B1 ;  /* 0x0000000000017941 */ /* 0x000fea0003800000 */
.L_x_72:
        /* <DEDUP_REMOVED lines=9> */
.L_x_75:
[----:B------:R-:W-:Y:S05]  /*6e90*/  BSYNC B1 ;  /* 0x0000000000017941 */ /* 0x000fea0003800000 */
.L_x_74:
        /* <DEDUP_REMOVED lines=9> */
.L_x_77:
[----:B------:R-:W-:Y:S05]  /*6f30*/  BSYNC B1 ;  /* 0x0000000000017941 */ /* 0x000fea0003800000 */
.L_x_76:
        /* <DEDUP_REMOVED lines=9> */
.L_x_79:
[----:B------:R-:W-:Y:S05]  /*6fd0*/  BSYNC B1 ;  /* 0x0000000000017941 */ /* 0x000fea0003800000 */
.L_x_78:
        /* <DEDUP_REMOVED lines=9> */
.L_x_81:
[----:B------:R-:W-:Y:S05]  /*7070*/  BSYNC B1 ;  /* 0x0000000000017941 */ /* 0x000fea0003800000 */
.L_x_80:
        /* <DEDUP_REMOVED lines=9> */
.L_x_83:
[----:B------:R-:W-:Y:S05]  /*7110*/  BSYNC B1 ;  /* 0x0000000000017941 */ /* 0x000fea0003800000 */
.L_x_82:
        /* <DEDUP_REMOVED lines=9> */
.L_x_85:
[----:B------:R-:W-:Y:S05]  /*71b0*/  BSYNC B1 ;  /* 0x0000000000017941 */ /* 0x000fea0003800000 */
.L_x_84:
        /* <DEDUP_REMOVED lines=9> */
.L_x_87:
[----:B------:R-:W-:Y:S05]  /*7250*/  BSYNC B1 ;  /* 0x0000000000017941 */ /* 0x000fea0003800000 */
.L_x_86:
[----:B0----5:R-:W-:Y:S01]  /*7260*/  IMAD.U32 R155, R168, 0x10000, RZ ;  /* 0x00010000a89b7824 */ /* 0x021fe200078e00ff */
        /* <DEDUP_REMOVED lines=11> */
.L_x_89:
[----:B------:R-:W-:Y:S05]  /*7320*/  BSYNC B1 ;  /* 0x0000000000017941 */ /* 0x000fea0003800000 */
.L_x_88:
        /* <DEDUP_REMOVED lines=12> */
.L_x_91:
[----:B------:R-:W-:Y:S05]  /*73f0*/  BSYNC B1 ;  /* 0x0000000000017941 */ /* 0x000fea0003800000 */
.L_x_90:
        /* <DEDUP_REMOVED lines=9> */
.L_x_93:
[----:B------:R-:W-:Y:S05]  /*7490*/  BSYNC B1 ;  /* 0x0000000000017941 */ /* 0x000fea0003800000 */
.L_x_92:
        /* <DEDUP_REMOVED lines=9> */
.L_x_95:
[----:B------:R-:W-:Y:S05]  /*7530*/  BSYNC B1 ;  /* 0x0000000000017941 */ /* 0x000fea0003800000 */
.L_x_94:
        /* <DEDUP_REMOVED lines=12> */
.L_x_97:
[----:B------:R-:W-:Y:S05]  /*7600*/  BSYNC B1 ;  /* 0x0000000000017941 */ /* 0x000fea0003800000 */
.L_x_96:
[----:B-----5:R-:W-:Y:S01]  /*7610*/  IMAD.U32 R137, R168, 0x10000, RZ ;  /* 0x00010000a8897824 */ /* 0x020fe200078e00ff */
        /* <DEDUP_REMOVED lines=9> */
.L_x_99:
[----:B------:R-:W-:Y:S05]  /*76b0*/  BSYNC B1 ;  /* 0x0000000000017941 */ /* 0x000fea0003800000 */
.L_x_98:
        /* <DEDUP_REMOVED lines=9> */
.L_x_101:
[----:B------:R-:W-:Y:S05]  /*7750*/  BSYNC B1 ;  /* 0x0000000000017941 */ /* 0x000fea0003800000 */
.L_x_100:
        /* <DEDUP_REMOVED lines=9> */
.L_x_103:
[----:B------:R-:W-:Y:S05]  /*77f0*/  BSYNC B1 ;  /* 0x0000000000017941 */ /* 0x000fea0003800000 */
.L_x_102:
[----:B0----5:R-:W-:Y:S01]  /*7800*/  IMAD.U32 R137, R168, 0x10000, RZ ;  /* 0x00010000a8897824 */ /* 0x021fe200078e00ff */
[----:B------:R-:W-:Y:S01]  /*7810*/  IADD3 R20, P0, P2, R23, R6, R177 ;  /* 0x0000000617147210 */ /* 0x000fe20007a1e0b1 */
[----:B------:R-:W-:Y:S01]  /*7820*/  BSSY B1, `(.L_x_104) ;  /* 0x000000a000017945 */ /* 0x000fe20003800000 */
[----:B------:R-:W-:Y:S01]  /*7830*/  ISETP.GT.AND P3, PT, R0, 0x30, PT ;  /* 0x000000300000780c */ /* 0x000fe20003f64270 */
[----:B------:R-:W-:Y:S01]  /*7840*/  FMUL R136, R137, R22 ;  /* 0x0000001689887220 */ /* 0x000fe20000400000 */
[----:B------:R-:W-:Y:S02]  /*7850*/  IADD3.X R21, R169, R7, R21, P0, P2 ;  /* 0x00000007a9157210 */ /* 0x000fe400007e4415 */
[----:B------:R-:W-:Y:S01]  /*7860*/  ISETP.GT.AND P0, PT, R3, RZ, P3 ;  /* 0x000000ff0300720c */ /* 0x000fe20001f04270 */
[----:B------:R-:W-:-:S05]  /*7870*/  FFMA R136, R143, R19, R136 ;  /* 0x000000138f887223 */ /* 0x000fca0000000088 */
[----:B------:R-:W-:-:S05]  /*7880*/  F2FP.BF16.F32.PACK_AB R136, RZ, R136 ;  /* 0x00000088ff88723e */ /* 0x000fca00000010ff */
[----:B------:R0:W-:Y:S02]  /*7890*/  @P1 STG.E.U16 desc[UR46][R10.64+0x52], R136 ;  /* 0x000052880a001986 */ /* 0x0001e4000c10152e */
[----:B------:R-:W-:Y:S05]  /*78a0*/  @!P0 BRA `(.L_x_105) ;  /* 0x0000000000048947 */ /* 0x000fea0003800000 */
[----:B------:R0:W5:Y:S02]  /*78b0*/  LDG.E.LTC128B.U16 R168, desc[UR46][R4.64+0x60] ;  /* 0x0000602e04a87981 */ /* 0x000164000c1e1520 */
.L_x_105:
[----:B------:R-:W-:Y:S05]  /*78c0*/  BSYNC B1 ;  /* 0x0000000000017941 */ /* 0x000fea0003800000 */
.L_x_104:
        /* <DEDUP_REMOVED lines=10> */
.L_x_107:
[----:B------:R-:W-:Y:S05]  /*7970*/  BSYNC B1 ;  /* 0x0000000000017941 */ /* 0x000fea0003800000 */
.L_x_106:
        /* <DEDUP_REMOVED lines=9> */
.L_x_109:
[----:B------:R-:W-:Y:S05]  /*7a10*/  BSYNC B1 ;  /* 0x0000000000017941 */ /* 0x000fea0003800000 */
.L_x_108:
        /* <DEDUP_REMOVED lines=9> */
.L_x_111:
[----:B------:R-:W-:Y:S05]  /*7ab0*/  BSYNC B1 ;  /* 0x0000000000017941 */ /* 0x000fea0003800000 */
.L_x_110:
[----:B-----5:R-:W-:Y:S01]  /*7ac0*/  IMAD.U32 R137, R168, 0x10000, RZ ;  /* 0x00010000a8897824 */ /* 0x020fe200078e00ff */
[----:B------:R-:W-:Y:S01]  /*7ad0*/  ISETP.GT.AND P1, PT, R0, 0x38, PT ;  /* 0x000000380000780c */ /* 0x000fe20003f24270 */
[----:B------:R-:W-:Y:S02]  /*7ae0*/  BSSY B1, `(.L_x_112) ;  /* 0x000000b000017945 */ /* 0x000fe40003800000 */
[----:B------:R-:W-:-:S04]  /*7af0*/  FMUL R136, R137, R22 ;  /* 0x0000001689887220 */ /* 0x000fc80000400000 */
[----:B------:R-:W-:-:S05]  /*7b00*/  FFMA R136, R147, R19, R136 ;  /* 0x0000001393887223 */ /* 0x000fca0000000088 */
[----:B------:R-:W-:-:S04]  /*7b10*/  F2FP.BF16.F32.PACK_AB R136, RZ, R136 ;  /* 0x00000088ff88723e */ /* 0x000fc800000010ff */
[----:B------:R-:W-:-:S05]  /*7b20*/  PRMT R137, R136, 0x7610, R137 ;  /* 0x0000761088897816 */ /* 0x000fca0000000089 */
[----:B------:R1:W-:Y:S01]  /*7b30*/  @P0 STG.E.U16 desc[UR46][R10.64+0x62], R137 ;  /* 0x000062890a000986 */ /* 0x0003e2000c10152e */
[----:B------:R-:W-:-:S05]  /*7b40*/  IADD3 R136, P0, R23, R12, RZ ;  /* 0x0000000c17887210 */ /* 0x000fca0007f1e0ff */
[----:B-1----:R-:W-:Y:S01]  /*7b50*/  IMAD.X R137, R169, 0x1, R13, P0 ;  /* 0x00000001a9897824 */ /* 0x002fe200000e060d */
[----:B------:R-:W-:-:S13]  /*7b60*/  ISETP.GT.AND P0, PT, R3, RZ, P1 ;  /* 0x000000ff0300720c */ /* 0x000fda0000f04270 */
[----:B------:R-:W-:Y:S05]  /*7b70*/  @!P0 BRA `(.L_x_113) ;  /* 0x0000000000048947 */ /* 0x000fea0003800000 */
[----:B------:R1:W5:Y:S02]  /*7b80*/  LDG.E.LTC128B.U16 R168, desc[UR46][R4.64+0x70] ;  /* 0x0000702e04a87981 */ /* 0x000364000c1e1520 */
.L_x_113:
[----:B------:R-:W-:Y:S05]  /*7b90*/  BSYNC B1 ;  /* 0x0000000000017941 */ /* 0x000fea0003800000 */
.L_x_112:
        /* <DEDUP_REMOVED lines=10> */
.L_x_115:
[----:B------:R-:W-:Y:S05]  /*7c40*/  BSYNC B1 ;  /* 0x0000000000017941 */ /* 0x000fea0003800000 */
.L_x_114:
        /* <DEDUP_REMOVED lines=9> */
.L_x_117:
[----:B------:R-:W-:Y:S05]  /*7ce0*/  BSYNC B1 ;  /* 0x0000000000017941 */ /* 0x000fea0003800000 */
.L_x_116:
        /* <DEDUP_REMOVED lines=9> */
.L_x_119:
[----:B------:R-:W-:Y:S05]  /*7d80*/  BSYNC B1 ;  /* 0x0000000000017941 */ /* 0x000fea0003800000 */
.L_x_118:
[----:B-----5:R-:W-:Y:S01]  /*7d90*/  IMAD.U32 R23, R168, 0x10000, RZ ;  /* 0x00010000a8177824 */ /* 0x020fe200078e00ff */
[----:B------:R-:W-:Y:S03]  /*7da0*/  BSSY B1, `(.L_x_120) ;  /* 0x0000009000017945 */ /* 0x000fe60003800000 */
[----:B------:R-:W-:-:S04]  /*7db0*/  FMUL R138, R23, R22 ;  /* 0x00000016178a7220 */ /* 0x000fc80000400000 */
[----:B------:R-:W-:-:S05]  /*7dc0*/  FFMA R138, R151, R19, R138 ;  /* 0x00000013978a7223 */ /* 0x000fca000000008a */
[----:B------:R-:W-:-:S05]  /*7dd0*/  F2FP.BF16.F32.PACK_AB R138, RZ, R138 ;  /* 0x0000008aff8a723e */ /* 0x000fca00000010ff */
[----:B------:R0:W-:Y:S01]  /*7de0*/  @P5 STG.E.U16 desc[UR46][R10.64+0x72], R138 ;  /* 0x0000728a0a005986 */ /* 0x0001e2000c10152e */
[----:B------:R-:W-:-:S04]  /*7df0*/  LOP3.LUT P5, RZ, R192, 0x1, RZ, 0xc0, !PT ;  /* 0x00000001c0ff7812 */ /* 0x000fc800078ac0ff */
[----:B------:R-:W-:-:S13]  /*7e00*/  ISETP.GT.AND P5, PT, R3, 0x80, P5 ;  /* 0x000000800300780c */ /* 0x000fda0002fa4270 */
[----:B0-----:R-:W-:Y:S05]  /*7e10*/  @!P5 BRA `(.L_x_121) ;  /* 0x000000000004d947 */ /* 0x001fea0003800000 */
[----:B------:R0:W5:Y:S02]  /*7e20*/  LDG.E.LTC128B.U16 R168, desc[UR46][R170.64+0x40] ;  /* 0x0000402eaaa87981 */ /* 0x000164000c1e1520 */
.L_x_121:
[----:B------:R-:W-:Y:S05]  /*7e30*/  BSYNC B1 ;  /* 0x0000000000017941 */ /* 0x000fea0003800000 */
.L_x_120:
        /* <DEDUP_REMOVED lines=10> */
.L_x_123:
[----:B------:R-:W-:Y:S05]  /*7ee0*/  BSYNC B1 ;  /* 0x0000000000017941 */ /* 0x000fea0003800000 */
.L_x_122:
        /* <DEDUP_REMOVED lines=10> */
.L_x_125:
[----:B------:R-:W-:Y:S05]  /*7f90*/  BSYNC B1 ;  /* 0x0000000000017941 */ /* 0x000fea0003800000 */
.L_x_124:
        /* <DEDUP_REMOVED lines=10> */
.L_x_127:
[----:B------:R-:W-:Y:S05]  /*8040*/  BSYNC B1 ;  /* 0x0000000000017941 */ /* 0x000fea0003800000 */
.L_x_126:
        /* <DEDUP_REMOVED lines=9> */
.L_x_129:
[----:B------:R-:W-:Y:S05]  /*80e0*/  BSYNC B1 ;  /* 0x0000000000017941 */ /* 0x000fea0003800000 */
.L_x_128:
        /* <DEDUP_REMOVED lines=9> */
.L_x_131:
[----:B------:R-:W-:Y:S05]  /*8180*/  BSYNC B1 ;  /* 0x0000000000017941 */ /* 0x000fea0003800000 */
.L_x_130:
        /* <DEDUP_REMOVED lines=9> */
.L_x_133:
[----:B------:R-:W-:Y:S05]  /*8220*/  BSYNC B1 ;  /* 0x0000000000017941 */ /* 0x000fea0003800000 */
.L_x_132:
[----:B-----5:R-:W-:Y:S01]  /*8230*/  IMAD.U32 R21, R168, 0x10000, RZ ;  /* 0x00010000a8157824 */ /* 0x020fe200078e00ff */
[----:B------:R-:W-:Y:S01]  /*8240*/  ISETP.GT.AND P4, PT, R3, 0x88, P4 ;  /* 0x000000880300780c */ /* 0x000fe20002784270 */
[----:B0-----:R-:W-:Y:S01]  /*8250*/  IMAD.MOV.U32 R20, RZ, RZ, R136 ;  /* 0x000000ffff147224 */ /* 0x001fe200078e0088 */
[----:B------:R-:W-:Y:S01]  /*8260*/  BSSY B1, `(.L_x_134) ;  /* 0x0000009000017945 */ /* 0x000fe20003800000 */
[----:B------:R-:W-:-:S04]  /*8270*/  FMUL R21, R21, R22 ;  /* 0x0000001615157220 */ /* 0x000fc80000400000 */
[----:B------:R-:W-:-:S05]  /*8280*/  FFMA R21, R126, R19, R21 ;  /* 0x000000137e157223 */ /* 0x000fca0000000015 */
[----:B------:R-:W-:-:S04]  /*8290*/  F2FP.BF16.F32.PACK_AB R21, RZ, R21 ;  /* 0x00000015ff15723e */ /* 0x000fc800000010ff */
[----:B------:R-:W-:Y:S01]  /*82a0*/  PRMT R23, R21, 0x7610, R23 ;  /* 0x0000761015177816 */ /* 0x000fe20000000017 */
[----:B------:R-:W-:-:S05]  /*82b0*/  IMAD.MOV.U32 R21, RZ, RZ, R137 ;  /* 0x000000ffff157224 */ /* 0x000fca00078e0089 */
[----:B------:R0:W-:Y:S01]  /*82c0*/  @P6 STG.E.U16 desc[UR46][R20.64+0x50], R23 ;  /* 0x0000501714006986 */ /* 0x0001e2000c10152e */
[----:B------:R-:W-:Y:S05]  /*82d0*/  @!P4 BRA `(.L_x_135) ;  /* 0x000000000004c947 */ /* 0x000fea0003800000 */
[----:B------:R0:W5:Y:S02]  /*82e0*/  LDG.E.LTC128B.U16 R168, desc[UR46][R14.64+0x52] ;  /* 0x0000522e0ea87981 */ /* 0x000164000c1e1520 */
.L_x_135:
[----:B------:R-:W-:Y:S05]  /*82f0*/  BSYNC B1 ;  /* 0x0000000000017941 */ /* 0x000fea0003800000 */
.L_x_134:
        /* <DEDUP_REMOVED lines=9> */
.L_x_137:
[----:B------:R-:W-:Y:S05]  /*8390*/  BSYNC B1 ;  /* 0x0000000000017941 */ /* 0x000fea0003800000 */
.L_x_136:
        /* <DEDUP_REMOVED lines=9> */
.L_x_139:
[----:B------:R-:W-:Y:S05]  /*8430*/  BSYNC B1 ;  /* 0x0000000000017941 */ /* 0x000fea0003800000 */
.L_x_138:
        /* <DEDUP_REMOVED lines=9> */
.L_x_141:
[----:B------:R-:W-:Y:S05]  /*84d0*/  BSYNC B1 ;  /* 0x0000000000017941 */ /* 0x000fea0003800000 */
.L_x_140:
        /* <DEDUP_REMOVED lines=9> */
.L_x_143:
[----:B------:R-:W-:Y:S05]  /*8570*/  BSYNC B1 ;  /* 0x0000000000017941 */ /* 0x000fea0003800000 */
.L_x_142:
        /* <DEDUP_REMOVED lines=9> */
.L_x_145:
[----:B------:R-:W-:Y:S05]  /*8610*/  BSYNC B1 ;  /* 0x0000000000017941 */ /* 0x000fea0003800000 */
.L_x_144:
        /* <DEDUP_REMOVED lines=9> */
.L_x_147:
[----:B------:R-:W-:Y:S05]  /*86b0*/  BSYNC B1 ;  /* 0x0000000000017941 */ /* 0x000fea0003800000 */
.L_x_146:
        /* <DEDUP_REMOVED lines=9> */
.L_x_149:
[----:B------:R-:W-:Y:S05]  /*8750*/  BSYNC B1 ;  /* 0x0000000000017941 */ /* 0x000fea0003800000 */
.L_x_148:
        /* <DEDUP_REMOVED lines=9> */
.L_x_151:
[----:B------:R-:W-:Y:S05]  /*87f0*/  BSYNC B1 ;  /* 0x0000000000017941 */ /* 0x000fea0003800000 */
.L_x_150:
[----:B0----5:R-:W-:Y:S01]  /*8800*/  IMAD.U32 R23, R168, 0x10000, RZ ;  /* 0x00010000a8177824 */ /* 0x021fe200078e00ff */
[----:B------:R-:W-:Y:S01]  /*8810*/  ISETP.GT.AND P3, PT, R0, 0x40, PT ;  /* 0x000000400000780c */ /* 0x000fe20003f64270 */
[----:B------:R-:W-:Y:S02]  /*8820*/  BSSY B1, `(.L_x_152) ;  /* 0x0000009000017945 */ /* 0x000fe40003800000 */
[----:B------:R-:W-:Y:S01]  /*8830*/  FMUL R120, R23, R22 ;  /* 0x0000001617787220 */ /* 0x000fe20000400000 */
[----:B------:R-:W-:Y:S02]  /*8840*/  ISETP.GT.AND P1, PT, R3, RZ, P3 ;  /* 0x000000ff0300720c */ /* 0x000fe40001f24270 */
[----:B------:R-:W-:Y:S01]  /*8850*/  P2R R121, PR, RZ, 0x8 ;  /* 0x00000008ff797803 */ /* 0x000fe20000000000 */
[----:B------:R-:W-:-:S05]  /*8860*/  FFMA R120, R135, R19, R120 ;  /* 0x0000001387787223 */ /* 0x000fca0000000078 */
[----:B------:R-:W-:-:S05]  /*8870*/  F2FP.BF16.F32.PACK_AB R120, RZ, R120 ;  /* 0x00000078ff78723e */ /* 0x000fca00000010ff */
[----:B------:R0:W-:Y:S01]  /*8880*/  @P0 STG.E.U16 desc[UR46][R20.64+0x72], R120 ;  /* 0x0000727814000986 */ /* 0x0001e2000c10152e */
[----:B------:R-:W-:Y:S05]  /*8890*/  @!P1 BRA `(.L_x_153) ;  /* 0x0000000000049947 */ /* 0x000fea0003800000 */
[----:B------:R0:W5:Y:S02]  /*88a0*/  LDG.E.LTC128B.U16 R168, desc[UR46][R4.64+0x80] ;  /* 0x0000802e04a87981 */ /* 0x000164000c1e1520 */
.L_x_153:
[----:B------:R-:W-:Y:S05]  /*88b0*/  BSYNC B1 ;  /* 0x0000000000017941 */ /* 0x000fea0003800000 */
.L_x_152:
[----:B-----5:R-:W-:Y:S01]  /*88c0*/  IMAD.U32 R23, R168, 0x10000, RZ ;  /* 0x00010000a8177824 */ /* 0x020fe200078e00ff */
[----:B------:R-:W-:Y:S01]  /*88d0*/  ISETP.GT.AND P2, PT, R0, 0x41, PT ;  /* 0x000000410000780c */ /* 0x000fe20003f44270 */
[----:B------:R-:W-:Y:S02]  /*88e0*/  BSSY B1, `(.L_x_154) ;  /* 0x0000009000017945 */ /* 0x000fe40003800000 */
[----:B------:R-:W-:Y:S01]  /*88f0*/  FMUL R23, R23, R22 ;  /* 0x0000001617177220 */ /* 0x000fe20000400000 */
[----:B------:R-:W-:Y:S02]  /*8900*/  ISETP.GT.AND P0, PT, R3, RZ, P2 ;  /* 0x000000ff0300720c */ /* 0x000fe40001704270 */
[----:B0-----:R-:W-:Y:S01]  /*8910*/  P2R R120, PR, RZ, 0x4 ;  /* 0x00000004ff787803 */ /* 0x001fe20000000000 */
[----:B------:R-:W-:-:S05]  /*8920*/  FFMA R23, R104, R19, R23 ;  /* 0x0000001368177223 */ /* 0x000fca0000000017 */
[----:B------:R-:W-:-:S05]  /*8930*/  F2FP.BF16.F32.PACK_AB R23, RZ, R23 ;  /* 0x00000017ff17723e */ /* 0x000fca00000010ff */
[----:B------:R0:W-:Y:S01]  /*8940*/  @P1 STG.E.U16 desc[UR46][R6.64+0x80], R23 ;  /* 0x0000801706001986 */ /* 0x0001e2000c10152e */
[----:B------:R-:W-:Y:S05]  /*8950*/  @!P0 BRA `(.L_x_155) ;  /* 0x0000000000048947 */ /* 0x000fea0003800000 */
[----:B------:R0:W5:Y:S02]  /*8960*/  LDG.E.LTC128B.U16 R168, desc[UR46][R4.64+0x82] ;  /* 0x0000822e04a87981 */ /* 0x000164000c1e1520 */
.L_x_155:
[----:B------:R-:W-:Y:S05]  /*8970*/  BSYNC B1 ;  /* 0x0000000000017941 */ /* 0x000fea0003800000 */
.L_x_154:
        /* <DEDUP_REMOVED lines=9> */
.L_x_157:
[----:B------:R-:W-:Y:S05]  /*8a10*/  BSYNC B1 ;  /* 0x0000000000017941 */ /* 0x000fea0003800000 */
.L_x_156:
        /* <DEDUP_REMOVED lines=9> */
.L_x_159:
[----:B------:R-:W-:Y:S05]  /*8ab0*/  BSYNC B1 ;  /* 0x0000000000017941 */ /* 0x000fea0003800000 */
.L_x_158:
        /* <DEDUP_REMOVED lines=11> */
.L_x_161:
[----:B------:R-:W-:Y:S05]  /*8b70*/  BSYNC B1 ;  /* 0x0000000000017941 */ /* 0x000fea0003800000 */
.L_x_160:
        /* <DEDUP_REMOVED lines=10> */
.L_x_163:
[----:B------:R-:W-:Y:S05]  /*8c20*/  BSYNC B1 ;  /* 0x0000000000017941 */ /* 0x000fea0003800000 */
.L_x_162:
        /* <DEDUP_REMOVED lines=9> */
.L_x_165:
[----:B------:R-:W-:Y:S05]  /*8cc0*/  BSYNC B1 ;  /* 0x0000000000017941 */ /* 0x000fea0003800000 */
.L_x_164:
        /* <DEDUP_REMOVED lines=9> */
.L_x_167:
[----:B------:R-:W-:Y:S05]  /*8d60*/  BSYNC B1 ;  /* 0x0000000000017941 */ /* 0x000fea0003800000 */
.L_x_166:
        /* <DEDUP_REMOVED lines=10> */
.L_x_169:
[----:B------:R-:W-:Y:S05]  /*8e10*/  BSYNC B1 ;  /* 0x0000000000017941 */ /* 0x000fea0003800000 */
.L_x_168:
        /* <DEDUP_REMOVED lines=10> */
.L_x_171:
[----:B------:R-:W-:Y:S05]  /*8ec0*/  BSYNC B1 ;  /* 0x0000000000017941 */ /* 0x000fea0003800000 */
.L_x_170:
        /* <DEDUP_REMOVED lines=9> */
.L_x_173:
[----:B------:R-:W-:Y:S05]  /*8f60*/  BSYNC B1 ;  /* 0x0000000000017941 */ /* 0x000fea0003800000 */
.L_x_172:
        /* <DEDUP_REMOVED lines=9> */
.L_x_175:
[----:B------:R-:W-:Y:S05]  /*9000*/  BSYNC B1 ;  /* 0x0000000000017941 */ /* 0x000fea0003800000 */
.L_x_174:
        /* <DEDUP_REMOVED lines=10> */
.L_x_177:
[----:B------:R-:W-:Y:S05]  /*90b0*/  BSYNC B1 ;  /* 0x0000000000017941 */ /* 0x000fea0003800000 */
.L_x_176:
        /* <DEDUP_REMOVED lines=10> */
.L_x_179:
[----:B------:R-:W-:Y:S05]  /*9160*/  BSYNC B1 ;  /* 0x0000000000017941 */ /* 0x000fea0003800000 */
.L_x_178:
        /* <DEDUP_REMOVED lines=9> */
.L_x_181:
[----:B------:R-:W-:Y:S05]  /*9200*/  BSYNC B1 ;  /* 0x0000000000017941 */ /* 0x000fea0003800000 */
.L_x_180:
        /* <DEDUP_REMOVED lines=9> */
.L_x_183:
[----:B------:R-:W-:Y:S05]  /*92a0*/  BSYNC B1 ;  /* 0x0000000000017941 */ /* 0x000fea0003800000 */
.L_x_182:
[----:B-----5:R-:W-:Y:S01]  /*92b0*/  IMAD.U32 R23, R168, 0x10000, RZ ;  /* 0x00010000a8177824 */ /* 0x020fe200078e00ff */
[----:B------:R-:W-:Y:S03]  /*92c0*/  BSSY B1, `(.L_x_184) ;  /* 0x0000009000017945 */ /* 0x000fe60003800000 */
[----:B------:R-:W-:-:S04]  /*92d0*/  FMUL R104, R23, R22 ;  /* 0x0000001617687220 */ /* 0x000fc80000400000 */
[----:B------:R-:W-:-:S05]  /*92e0*/  FFMA R104, R119, R19, R104 ;  /* 0x0000001377687223 */ /* 0x000fca0000000068 */
[----:B------:R-:W-:-:S05]  /*92f0*/  F2FP.BF16.F32.PACK_AB R104, RZ, R104 ;  /* 0x00000068ff68723e */ /* 0x000fca00000010ff */
[----:B------:R0:W-:Y:S01]  /*9300*/  @P5 STG.E.U16 desc[UR46][R10.64+0xb2], R104 ;  /* 0x0000b2680a005986 */ /* 0x0001e2000c10152e */
[----:B------:R-:W-:-:S04]  /*9310*/  ISETP.NE.AND P5, PT, R121, RZ, PT ;  /* 0x000000ff7900720c */ /* 0x000fc80003fa5270 */
[----:B------:R-:W-:-:S13]  /*9320*/  ISETP.GT.AND P5, PT, R3, 0x80, P5 ;  /* 0x000000800300780c */ /* 0x000fda0002fa4270 */
[----:B0-----:R-:W-:Y:S05]  /*9330*/  @!P5 BRA `(.L_x_185) ;  /* 0x000000000004d947 */ /* 0x001fea0003800000 */
[----:B------:R0:W5:Y:S02]  /*9340*/  LDG.E.LTC128B.U16 R168, desc[UR46][R170.64+0x80] ;  /* 0x0000802eaaa87981 */ /* 0x000164000c1e1520 */
.L_x_185:
[----:B------:R-:W-:Y:S05]  /*9350*/  BSYNC B1 ;  /* 0x0000000000017941 */ /* 0x000fea0003800000 */
.L_x_184:
        /* <DEDUP_REMOVED lines=10> */
.L_x_187:
[----:B------:R-:W-:Y:S05]  /*9400*/  BSYNC B1 ;  /* 0x0000000000017941 */ /* 0x000fea0003800000 */
.L_x_186:
        /* <DEDUP_REMOVED lines=10> */
.L_x_189:
[----:B------:R-:W-:Y:S05]  /*94b0*/  BSYNC B1 ;  /* 0x0000000000017941 */ /* 0x000fea0003800000 */
.L_x_188:
        /* <DEDUP_REMOVED lines=10> */
.L_x_191:
[----:B------:R-:W-:Y:S05]  /*9560*/  BSYNC B1 ;  /* 0x0000000000017941 */ /* 0x000fea0003800000 */
.L_x_190:
        /* <DEDUP_REMOVED lines=9> */
.L_x_193:
[----:B------:R-:W-:Y:S05]  /*9600*/  BSYNC B1 ;  /* 0x0000000000017941 */ /* 0x000fea0003800000 */
.L_x_192:
        /* <DEDUP_REMOVED lines=9> */
.L_x_195:
[----:B------:R-:W-:Y:S05]  /*96a0*/  BSYNC B1 ;  /* 0x0000000000017941 */ /* 0x000fea0003800000 */
.L_x_194:
        /* <DEDUP_REMOVED lines=9> */
.L_x_197:
[----:B------:R-:W-:Y:S05]  /*9740*/  BSYNC B1 ;  /* 0x0000000000017941 */ /* 0x000fea0003800000 */
.L_x_196:
        /* <DEDUP_REMOVED lines=9> */
.L_x_199:
[----:B------:R-:W-:Y:S05]  /*97e0*/  BSYNC B1 ;  /* 0x0000000000017941 */ /* 0x000fea0003800000 */
.L_x_198:
        /* <DEDUP_REMOVED lines=9> */
.L_x_201:
[----:B------:R-:W-:Y:S05]  /*9880*/  BSYNC B1 ;  /* 0x0000000000017941 */ /* 0x000fea0003800000 */
.L_x_200:
        /* <DEDUP_REMOVED lines=9> */
.L_x_203:
[----:B------:R-:W-:Y:S05]  /*9920*/  BSYNC B1 ;  /* 0x0000000000017941 */ /* 0x000fea0003800000 */
.L_x_202:
        /* <DEDUP_REMOVED lines=9> */
.L_x_205:
[----:B------:R-:W-:Y:S05]  /*99c0*/  BSYNC B1 ;  /* 0x0000000000017941 */ /* 0x000fea0003800000 */
.L_x_204:
        /* <DEDUP_REMOVED lines=9> */
.L_x_207:
[----:B------:R-:W-:Y:S05]  /*9a60*/  BSYNC B1 ;  /* 0x0000000000017941 */ /* 0x000fea0003800000 */
.L_x_206:
        /* <DEDUP_REMOVED lines=9> */
.L_x_209:
[----:B------:R-:W-:Y:S05]  /*9b00*/  BSYNC B1 ;  /* 0x0000000000017941 */ /* 0x000fea0003800000 */
.L_x_208:
        /* <DEDUP_REMOVED lines=9> */
.L_x_211:
[----:B------:R-:W-:Y:S05]  /*9ba0*/  BSYNC B1 ;  /* 0x0000000000017941 */ /* 0x000fea0003800000 */
.L_x_210:
        /* <DEDUP_REMOVED lines=9> */
.L_x_213:
[----:B------:R-:W-:Y:S05]  /*9c40*/  BSYNC B1 ;  /* 0x0000000000017941 */ /* 0x000fea0003800000 */
.L_x_212:
        /* <DEDUP_REMOVED lines=9> */
.L_x_215:
[----:B------:R-:W-:Y:S05]  /*9ce0*/  BSYNC B1 ;  /* 0x0000000000017941 */ /* 0x000fea0003800000 */
.L_x_214:
        /* <DEDUP_REMOVED lines=11> */
.L_x_217:
[----:B------:R-:W-:Y:S05]  /*9da0*/  BSYNC B1 ;  /* 0x0000000000017941 */ /* 0x000fea0003800000 */
.L_x_216:
        /* <DEDUP_REMOVED lines=11> */
.L_x_219:
[----:B------:R-:W-:Y:S05]  /*9e60*/  BSYNC B1 ;  /* 0x0000000000017941 */ /* 0x000fea0003800000 */
.L_x_218:
        /* <DEDUP_REMOVED lines=9> */
.L_x_221:
[----:B------:R-:W-:Y:S05]  /*9f00*/  BSYNC B1 ;  /* 0x0000000000017941 */ /* 0x000fea0003800000 */
.L_x_220:
        /* <DEDUP_REMOVED lines=9> */
.L_x_223:
[----:B------:R-:W-:Y:S05]  /*9fa0*/  BSYNC B1 ;  /* 0x0000000000017941 */ /* 0x000fea0003800000 */
.L_x_222:
        /* <DEDUP_REMOVED lines=11> */
.L_x_225:
[----:B------:R-:W-:Y:S05]  /*a060*/  BSYNC B1 ;  /* 0x0000000000017941 */ /* 0x000fea0003800000 */
.L_x_224:
        /* <DEDUP_REMOVED lines=10> */
.L_x_227:
[----:B------:R-:W-:Y:S05]  /*a110*/  BSYNC B1 ;  /* 0x0000000000017941 */ /* 0x000fea0003800000 */
.L_x_226:
        /* <DEDUP_REMOVED lines=9> */
.L_x_229:
[----:B------:R-:W-:Y:S05]  /*a1b0*/  BSYNC B1 ;  /* 0x0000000000017941 */ /* 0x000fea0003800000 */
.L_x_228:
        /* <DEDUP_REMOVED lines=9> */
.L_x_231:
[----:B------:R-:W-:Y:S05]  /*a250*/  BSYNC B1 ;  /* 0x0000000000017941 */ /* 0x000fea0003800000 */
.L_x_230:
        /* <DEDUP_REMOVED lines=10> */
.L_x_233:
[----:B------:R-:W-:Y:S05]  /*a300*/  BSYNC B1 ;  /* 0x0000000000017941 */ /* 0x000fea0003800000 */
.L_x_232:
        /* <DEDUP_REMOVED lines=10> */
.L_x_235:
[----:B------:R-:W-:Y:S05]  /*a3b0*/  BSYNC B1 ;  /* 0x0000000000017941 */ /* 0x000fea0003800000 */
.L_x_234:
        /* <DEDUP_REMOVED lines=9> */
.L_x_237:
[----:B------:R-:W-:Y:S05]  /*a450*/  BSYNC B1 ;  /* 0x0000000000017941 */ /* 0x000fea0003800000 */
.L_x_236:
        /* <DEDUP_REMOVED lines=9> */
.L_x_239:
[----:B------:R-:W-:Y:S05]  /*a4f0*/  BSYNC B1 ;  /* 0x0000000000017941 */ /* 0x000fea0003800000 */
.L_x_238:
        /* <DEDUP_REMOVED lines=10> */
.L_x_241:
[----:B------:R-:W-:Y:S05]  /*a5a0*/  BSYNC B1 ;  /* 0x0000000000017941 */ /* 0x000fea0003800000 */
.L_x_240:
        /* <DEDUP_REMOVED lines=10> */
.L_x_243:
[----:B------:R-:W-:Y:S05]  /*a650*/  BSYNC B1 ;  /* 0x0000000000017941 */ /* 0x000fea0003800000 */
.L_x_242:
        /* <DEDUP_REMOVED lines=9> */
.L_x_245:
[----:B------:R-:W-:Y:S05]  /*a6f0*/  BSYNC B1 ;  /* 0x0000000000017941 */ /* 0x000fea0003800000 */
.L_x_244:
        /* <DEDUP_REMOVED lines=9> */
.L_x_247:
[----:B------:R-:W-:Y:S05]  /*a790*/  BSYNC B1 ;  /* 0x0000000000017941 */ /* 0x000fea0003800000 */
.L_x_246:
        /* <DEDUP_REMOVED lines=10> */
.L_x_249:
[----:B------:R-:W-:Y:S05]  /*a840*/  BSYNC B1 ;  /* 0x0000000000017941 */ /* 0x000fea0003800000 */
.L_x_248:
        /* <DEDUP_REMOVED lines=10> */
.L_x_251:
[----:B------:R-:W-:Y:S05]  /*a8f0*/  BSYNC B1 ;  /* 0x0000000000017941 */ /* 0x000fea0003800000 */
.L_x_250:
        /* <DEDUP_REMOVED lines=10> */
.L_x_253:
[----:B------:R-:W-:Y:S05]  /*a9a0*/  BSYNC B1 ;  /* 0x0000000000017941 */ /* 0x000fea0003800000 */
.L_x_252:
        /* <DEDUP_REMOVED lines=10> */
.L_x_255:
[----:B------:R-:W-:Y:S05]  /*aa50*/  BSYNC B1 ;  /* 0x0000000000017941 */ /* 0x000fea0003800000 */
.L_x_254:
        /* <DEDUP_REMOVED lines=9> */
.L_x_257:
[----:B------:R-:W-:Y:S05]  /*aaf0*/  BSYNC B1 ;  /* 0x0000000000017941 */ /* 0x000fea0003800000 */
.L_x_256:
        /* <DEDUP_REMOVED lines=9> */
.L_x_259:
[----:B------:R-:W-:Y:S05]  /*ab90*/  BSYNC B1 ;  /* 0x0000000000017941 */ /* 0x000fea0003800000 */
.L_x_258:
        /* <DEDUP_REMOVED lines=9> */
.L_x_261:
[----:B------:R-:W-:Y:S05]  /*ac30*/  BSYNC B1 ;  /* 0x0000000000017941 */ /* 0x000fea0003800000 */
.L_x_260:
        /* <DEDUP_REMOVED lines=9> */
.L_x_263:
[----:B------:R-:W-:Y:S05]  /*acd0*/  BSYNC B1 ;  /* 0x0000000000017941 */ /* 0x000fea0003800000 */
.L_x_262:
        /* <DEDUP_REMOVED lines=9> */
.L_x_265:
[----:B------:R-:W-:Y:S05]  /*ad70*/  BSYNC B1 ;  /* 0x0000000000017941 */ /* 0x000fea0003800000 */
.L_x_264:
        /* <DEDUP_REMOVED lines=9> */
.L_x_267:
[----:B------:R-:W-:Y:S05]  /*ae10*/  BSYNC B1 ;  /* 0x0000000000017941 */ /* 0x000fea0003800000 */
.L_x_266:
        /* <DEDUP_REMOVED lines=9> */
.L_x_269:
[----:B------:R-:W-:Y:S05]  /*aeb0*/  BSYNC B1 ;  /* 0x0000000000017941 */ /* 0x000fea0003800000 */
.L_x_268:
        /* <DEDUP_REMOVED lines=9> */
.L_x_271:
[----:B------:R-:W-:Y:S05]  /*af50*/  BSYNC B1 ;  /* 0x0000000000017941 */ /* 0x000fea0003800000 */
.L_x_270:
        /* <DEDUP_REMOVED lines=9> */
.L_x_273:
[----:B------:R-:W-:Y:S05]  /*aff0*/  BSYNC B1 ;  /* 0x0000000000017941 */ /* 0x000fea0003800000 */
.L_x_272:
        /* <DEDUP_REMOVED lines=9> */
.L_x_275:
[----:B------:R-:W-:Y:S05]  /*b090*/  BSYNC B1 ;  /* 0x0000000000017941 */ /* 0x000fea0003800000 */
.L_x_274:
        /* <DEDUP_REMOVED lines=9> */
.L_x_277:
[----:B------:R-:W-:Y:S05]  /*b130*/  BSYNC B1 ;  /* 0x0000000000017941 */ /* 0x000fea0003800000 */
.L_x_276:
        /* <DEDUP_REMOVED lines=9> */
.L_x_279:
[----:B------:R-:W-:Y:S05]  /*b1d0*/  BSYNC B1 ;  /* 0x0000000000017941 */ /* 0x000fea0003800000 */
.L_x_278:
        /* <DEDUP_REMOVED lines=11> */
.L_x_281:
[----:B------:R-:W-:Y:S05]  /*b290*/  BSYNC B1 ;  /* 0x0000000000017941 */ /* 0x000fea0003800000 */
.L_x_280:
        /* <DEDUP_REMOVED lines=11> */
.L_x_283:
[----:B------:R-:W-:Y:S05]  /*b350*/  BSYNC B1 ;  /* 0x0000000000017941 */ /* 0x000fea0003800000 */
.L_x_282:
        /* <DEDUP_REMOVED lines=9> */
.L_x_285:
[----:B------:R-:W-:Y:S05]  /*b3f0*/  BSYNC B1 ;  /* 0x0000000000017941 */ /* 0x000fea0003800000 */
.L_x_284:
        /* <DEDUP_REMOVED lines=9> */
.L_x_287:
[----:B------:R-:W-:Y:S05]  /*b490*/  BSYNC B1 ;  /* 0x0000000000017941 */ /* 0x000fea0003800000 */
.L_x_286:
        /* <DEDUP_REMOVED lines=11> */
.L_x_289:
[----:B------:R-:W-:Y:S05]  /*b550*/  BSYNC B1 ;  /* 0x0000000000017941 */ /* 0x000fea0003800000 */
.L_x_288:
        /* <DEDUP_REMOVED lines=10> */
.L_x_291:
[----:B------:R-:W-:Y:S05]  /*b600*/  BSYNC B1 ;  /* 0x0000000000017941 */ /* 0x000fea0003800000 */
.L_x_290:
        /* <DEDUP_REMOVED lines=9> */
.L_x_293:
[----:B------:R-:W-:Y:S05]  /*b6a0*/  BSYNC B1 ;  /* 0x0000000000017941 */ /* 0x000fea0003800000 */
.L_x_292:
        /* <DEDUP_REMOVED lines=9> */
.L_x_295:
[----:B------:R-:W-:Y:S05]  /*b740*/  BSYNC B1 ;  /* 0x0000000000017941 */ /* 0x000fea0003800000 */
.L_x_294:
        /* <DEDUP_REMOVED lines=10> */
.L_x_297:
[----:B------:R-:W-:Y:S05]  /*b7f0*/  BSYNC B1 ;  /* 0x0000000000017941 */ /* 0x000fea0003800000 */
.L_x_296:
        /* <DEDUP_REMOVED lines=10> */
.L_x_299:
[----:B------:R-:W-:Y:S05]  /*b8a0*/  BSYNC B1 ;  /* 0x0000000000017941 */ /* 0x000fea0003800000 */
.L_x_298:
        /* <DEDUP_REMOVED lines=9> */
.L_x_301:
[----:B------:R-:W-:Y:S05]  /*b940*/  BSYNC B1 ;  /* 0x0000000000017941 */ /* 0x000fea0003800000 */
.L_x_300:
        /* <DEDUP_REMOVED lines=9> */
.L_x_303:
[----:B------:R-:W-:Y:S05]  /*b9e0*/  BSYNC B1 ;  /* 0x0000000000017941 */ /* 0x000fea0003800000 */
.L_x_302:
        /* <DEDUP_REMOVED lines=10> */
.L_x_305:
[----:B------:R-:W-:Y:S05]  /*ba90*/  BSYNC B1 ;  /* 0x0000000000017941 */ /* 0x000fea0003800000 */
.L_x_304:
        /* <DEDUP_REMOVED lines=10> */
.L_x_307:
[----:B------:R-:W-:Y:S05]  /*bb40*/  BSYNC B1 ;  /* 0x0000000000017941 */ /* 0x000fea0003800000 */
.L_x_306:
[----:B01-3-5:R-:W-:Y:S01]  /*bb50*/  IMAD.U32 R5, R168, 0x10000, RZ ;  /* 0x00010000a8057824 */ /* 0x02bfe200078e00ff */
        /* <DEDUP_REMOVED lines=8> */
.L_x_309:
[----:B------:R-:W-:Y:S05]  /*bbe0*/  BSYNC B1 ;  /* 0x0000000000017941 */ /* 0x000fea0003800000 */
.L_x_308:
[----:B-----5:R-:W-:Y:S01]  /*bbf0*/  IMAD.U32 R5, R168, 0x10000, RZ ;  /* 0x00010000a8057824 */ /* 0x020fe200078e00ff */
[----:B------:R-:W-:Y:S01]  /*bc00*/  BSSY B1, `(.L_x_310) ;  /* 0x000000b000017945 */ /* 0x000fe20003800000 */
[----:B------:R-:W-:Y:S02]  /*bc10*/  @P5 IMAD.MOV.U32 R4, RZ, RZ, R10 ;  /* 0x000000ffff045224 */ /* 0x000fe400078e000a */
[----:B------:R-:W-:-:S04]  /*bc20*/  FMUL R5, R5, R22 ;  /* 0x0000001605057220 */ /* 0x000fc80000400000 */
[----:B------:R-:W-:-:S05]  /*bc30*/  FFMA R5, R54, R19, R5 ;  /* 0x0000001336057223 */ /* 0x000fca0000000005 */
[----:B------:R-:W-:-:S04]  /*bc40*/  F2FP.BF16.F32.PACK_AB R5, RZ, R5 ;  /* 0x00000005ff05723e */ /* 0x000fc800000010ff */
[----:B------:R-:W-:Y:S01]  /*bc50*/  PRMT R0, R5, 0x7610, R0 ;  /* 0x0000761005007816 */ /* 0x000fe20000000000 */
[----:B------:R-:W-:-:S05]  /*bc60*/  @P5 IMAD.MOV.U32 R5, RZ, RZ, R11 ;  /* 0x000000ffff055224 */ /* 0x000fca00078e000b */
[----:B------:R1:W-:Y:S01]  /*bc70*/  @P5 STG.E.U16 desc[UR46][R4.64+0x130], R0 ;  /* 0x0001300004005986 */ /* 0x0003e2000c10152e */
[----:B------:R-:W-:-:S13]  /*bc80*/  ISETP.GT.AND P5, PT, R3, 0x8, P0 ;  /* 0x000000080300780c */ /* 0x000fda00007a4270 */
[----:B-1----:R-:W-:Y:S05]  /*bc90*/  @!P5 BRA `(.L_x_311) ;  /* 0x000000000004d947 */ /* 0x002fea0003800000 */
[----:B------:R1:W5:Y:S02]  /*bca0*/  LDG.E.LTC128B.U16 R168, desc[UR46][R8.64+0x132] ;  /* 0x0001322e08a87981 */ /* 0x000364000c1e1520 */
.L_x_311:
[----:B------:R-:W-:Y:S05]  /*bcb0*/  BSYNC B1 ;  /* 0x0000000000017941 */ /* 0x000fea0003800000 */
.L_x_310:
        /* <DEDUP_REMOVED lines=8> */
[----:B---3--:R-:W-:Y:S05]  /*bd40*/  @!P5 BRA `(.L_x_313) ;  /* 0x000000000004d947 */ /* 0x008fea0003800000 */
[----:B------:R3:W5:Y:S02]  /*bd50*/  LDG.E.LTC128B.U16 R168, desc[UR46][R170.64+0x100] ;  /* 0x0001002eaaa87981 */ /* 0x000764000c1e1520 */
.L_x_313:
[----:B------:R-:W-:Y:S05]  /*bd60*/  BSYNC B1 ;  /* 0x0000000000017941 */ /* 0x000fea0003800000 */
.L_x_312:
        /* <DEDUP_REMOVED lines=10> */
.L_x_315:
[----:B------:R-:W-:Y:S05]  /*be10*/  BSYNC B1 ;  /* 0x0000000000017941 */ /* 0x000fea0003800000 */
.L_x_314:
        /* <DEDUP_REMOVED lines=10> */
.L_x_317:
[----:B------:R-:W-:Y:S05]  /*bec0*/  BSYNC B1 ;  /* 0x0000000000017941 */ /* 0x000fea0003800000 */
.L_x_316:
        /* <DEDUP_REMOVED lines=10> */
.L_x_319:
[----:B------:R-:W-:Y:S05]  /*bf70*/  BSYNC B1 ;  /* 0x0000000000017941 */ /* 0x000fea0003800000 */
.L_x_318:
        /* <DEDUP_REMOVED lines=9> */
.L_x_321:
[----:B------:R-:W-:Y:S05]  /*c010*/  BSYNC B1 ;  /* 0x0000000000017941 */ /* 0x000fea0003800000 */
.L_x_320:
        /* <DEDUP_REMOVED lines=9> */
.L_x_323:
[----:B------:R-:W-:Y:S05]  /*c0b0*/  BSYNC B1 ;  /* 0x0000000000017941 */ /* 0x000fea0003800000 */
.L_x_322:
        /* <DEDUP_REMOVED lines=9> */
.L_x_325:
[----:B------:R-:W-:Y:S05]  /*c150*/  BSYNC B1 ;  /* 0x0000000000017941 */ /* 0x000fea0003800000 */
.L_x_324:
        /* <DEDUP_REMOVED lines=9> */
.L_x_327:
[----:B------:R-:W-:Y:S05]  /*c1f0*/  BSYNC B1 ;  /* 0x0000000000017941 */ /* 0x000fea0003800000 */
.L_x_326:
        /* <DEDUP_REMOVED lines=9> */
.L_x_329:
[----:B------:R-:W-:Y:S05]  /*c290*/  BSYNC B1 ;  /* 0x0000000000017941 */ /* 0x000fea0003800000 */
.L_x_328:
        /* <DEDUP_REMOVED lines=9> */
.L_x_331:
[----:B------:R-:W-:Y:S05]  /*c330*/  BSYNC B1 ;  /* 0x0000000000017941 */ /* 0x000fea0003800000 */
.L_x_330:
        /* <DEDUP_REMOVED lines=9> */
.L_x_333:
[----:B------:R-:W-:Y:S05]  /*c3d0*/  BSYNC B1 ;  /* 0x0000000000017941 */ /* 0x000fea0003800000 */
.L_x_332:
        /* <DEDUP_REMOVED lines=9> */
.L_x_335:
[----:B------:R-:W-:Y:S05]  /*c470*/  BSYNC B1 ;  /* 0x0000000000017941 */ /* 0x000fea0003800000 */
.L_x_334:
        /* <DEDUP_REMOVED lines=9> */
.L_x_337:
[----:B------:R-:W-:Y:S05]  /*c510*/  BSYNC B1 ;  /* 0x0000000000017941 */ /* 0x000fea0003800000 */
.L_x_336:
        /* <DEDUP_REMOVED lines=9> */
.L_x_339:
[----:B------:R-:W-:Y:S05]  /*c5b0*/  BSYNC B1 ;  /* 0x0000000000017941 */ /* 0x000fea0003800000 */
.L_x_338:
        /* <DEDUP_REMOVED lines=9> */
.L_x_341:
[----:B------:R-:W-:Y:S05]  /*c650*/  BSYNC B1 ;  /* 0x0000000000017941 */ /* 0x000fea0003800000 */
.L_x_340:
        /* <DEDUP_REMOVED lines=9> */
.L_x_343:
[----:B------:R-:W-:Y:S05]  /*c6f0*/  BSYNC B1 ;  /* 0x0000000000017941 */ /* 0x000fea0003800000 */
.L_x_342:
[----:B------:R-:W-:Y:S05]  /*c700*/  @!P0 BRA `(.L_x_344) ;  /* 0x0000002c00708947 */ /* 0x000fea0003800000 */
[----:B-----5:R-:W-:-:S04]  /*c710*/  IMAD.U32 R3, R168, 0x10000, RZ ;  /* 0x00010000a8037824 */ /* 0x020fc800078e00ff */
[----:B0-----:R-:W-:-:S04]  /*c720*/  FMUL R0, R3, R22 ;  /* 0x0000001603007220 */ /* 0x001fc80000400000 */
[----:B------:R-:W-:-:S05]  /*c730*/  FFMA R0, R39, R19, R0 ;  /* 0x0000001327007223 */ /* 0x000fca0000000000 */
[----:B------:R-:W-:-:S05]  /*c740*/  F2FP.BF16.F32.PACK_AB R0, RZ, R0 ;  /* 0x00000000ff00723e */ /* 0x000fca00000010ff */
[----:B------:R0:W-:Y:S01]  /*c750*/  STG.E.U16 desc[UR46][R20.64+0x132], R0 ;  /* 0x0001320014007986 */ /* 0x0001e2000c10152e */
[----:B------:R-:W-:Y:S05]  /*c760*/  BRA `(.L_x_344) ;  /* 0x0000002c00587947 */ /* 0x000fea0003800000 */
.L_x_29:
[----:B------:R-:W-:Y:S01]  /*c770*/  ULDC.64 UR4, c[0x0][0x5c0] ;  /* 0x0001700000047ab9 */ /* 0x000fe20000000a00 */
[----:B------:R-:W-:Y:S01]  /*c780*/  ISETP.GT.AND P3, PT, R0, 0x1, PT ;  /* 0x000000010000780c */ /* 0x000fe20003f64270 */
[----:B------:R-:W-:Y:S01]  /*c790*/  USHF.L.U32 UR10, UR8, 0x4, URZ ;  /* 0x00000004080a7899 */ /* 0x000fe2000800063f */
[----:B------:R-:W-:Y:S01]  /*c7a0*/  LEA R4, P2, R8, UR4, 0x1 ;  /* 0x0000000408047c11 */ /* 0x000fe2000f8408ff */
[-C--:B------:R-:W-:Y:S01]  /*c7b0*/  FMUL R169, R169, R19.reuse ;  /* 0x00000013a9a97220 */ /* 0x080fe20000400000 */
[-C--:B------:R-:W-:Y:S01]  /*c7c0*/  FMUL R168, R168, R19.reuse ;  /* 0x00000013a8a87220 */ /* 0x080fe20000400000 */
[-C--:B------:R-:W-:Y:S01]  /*c7d0*/  FMUL R171, R171, R19.reuse ;  /* 0x00000013abab7220 */ /* 0x080fe20000400000 */
[----:B------:R-:W-:Y:S01]  /*c7e0*/  LEA.HI.X R5, R8, UR5, R195, 0x1, P2 ;  /* 0x0000000508057c11 */ /* 0x000fe200090f0cc3 */
[----:B------:R-:W-:Y:S01]  /*c7f0*/  USHF.L.U64.HI UR5, UR8, 0x4, UR9 ;  /* 0x0000000408057899 */ /* 0x000fe20008010209 */
[C---:B------:R-:W-:Y:S01]  /*c800*/  ISETP.GT.AND P2, PT, R3.reuse, RZ, P3 ;  /* 0x000000ff0300720c */ /* 0x040fe20001f44270 */
[-C--:B------:R-:W-:Y:S01]  /*c810*/  FMUL R170, R170, R19.reuse ;  /* 0x00000013aaaa7220 */ /* 0x080fe20000400000 */
[----:B------:R-:W-:Y:S01]  /*c820*/  ISETP.GT.AND P3, PT, R3, 0x8, P3 ;  /* 0x000000080300780c */ /* 0x000fe20001f64270 */
[----:B------:R-:W-:Y:S01]  /*c830*/  FMUL R172, R172, R19 ;  /* 0x00000013acac7220 */ /* 0x000fe20000400000 */
[----:B------:R-:W-:Y:S01]  /*c840*/  F2FP.BF16.F32.PACK_AB R169, RZ, R169 ;  /* 0x000000a9ffa9723e */ /* 0x000fe200000010ff */
[-C--:B------:R-:W-:Y:S01]  /*c850*/  FMUL R173, R173, R19.reuse ;  /* 0x00000013adad7220 */ /* 0x080fe20000400000 */
[----:B------:R-:W-:Y:S01]  /*c860*/  F2FP.BF16.F32.PACK_AB R168, RZ, R168 ;  /* 0x000000a8ffa8723e */ /* 0x000fe200000010ff */
[-C--:B------:R-:W-:Y:S01]  /*c870*/  FMUL R174, R174, R19.reuse ;  /* 0x00000013aeae7220 */ /* 0x080fe20000400000 */
[----:B------:R-:W-:Y:S01]  /*c880*/  ISETP.GT.AND P5, PT, R3, 0x8, P0 ;  /* 0x000000080300780c */ /* 0x000fe200007a4270 */
[----:B------:R-:W-:Y:S01]  /*c890*/  FMUL R175, R175, R19 ;  /* 0x00000013afaf7220 */ /* 0x000fe20000400000 */
[----:B------:R-:W-:Y:S01]  /*c8a0*/  IADD3 R6, P4, R4, UR10, RZ ;  /* 0x0000000a04067c10 */ /* 0x000fe2000ff9e0ff */
[----:B------:R-:W-:Y:S01]  /*c8b0*/  @P1 STG.E.U16 desc[UR46][R4.64], R168 ;  /* 0x000000a804001986 */ /* 0x000fe2000c10152e */
[----:B------:R-:W-:Y:S01]  /*c8c0*/  F2FP.BF16.F32.PACK_AB R171, RZ, R171 ;  /* 0x000000abffab723e */ /* 0x000fe200000010ff */
[-C--:B------:R-:W-:Y:S01]  /*c8d0*/  FMUL R176, R176, R19.reuse ;  /* 0x00000013b0b07220 */ /* 0x080fe20000400000 */
[----:B------:R-:W-:Y:S01]  /*c8e0*/  IADD3.X R7, R5, UR5, RZ, P4, !PT ;  /* 0x0000000505077c10 */ /* 0x000fe2000a7fe4ff */
[----:B------:R-:W-:Y:S01]  /*c8f0*/  @P2 STG.E.U16 desc[UR46][R4.64+0x2], R169 ;  /* 0x000002a904002986 */ /* 0x000fe2000c10152e */
[C---:B------:R-:W-:Y:S01]  /*c900*/  ISETP.GT.AND P1, PT, R0.reuse, 0x8, PT ;  /* 0x000000080000780c */ /* 0x040fe20003f24270 */
[-C--:B------:R-:W-:Y:S01]  /*c910*/  FMUL R177, R177, R19.reuse ;  /* 0x00000013b1b17220 */ /* 0x080fe20000400000 */
[----:B------:R-:W-:Y:S01]  /*c920*/  ISETP.GT.AND P2, PT, R0, 0x9, PT ;  /* 0x000000090000780c */ /* 0x000fe20003f44270 */
[----:B------:R-:W-:Y:S01]  /*c930*/  @P3 STG.E.U16 desc[UR46][R6.64+0x2], R171 ;  /* 0x000002ab06003986 */ /* 0x000fe2000c10152e */
[----:B------:R-:W-:Y:S01]  /*c940*/  F2FP.BF16.F32.PACK_AB R170, RZ, R170 ;  /* 0x000000aaffaa723e */ /* 0x000fe200000010ff */
[-C--:B------:R-:W-:Y:S01]  /*c950*/  FMUL R178, R178, R19.reuse ;  /* 0x00000013b2b27220 */ /* 0x080fe20000400000 */
[----:B------:R-:W-:Y:S01]  /*c960*/  ISETP.GT.AND P4, PT, R3, RZ, P1 ;  /* 0x000000ff0300720c */ /* 0x000fe20000f84270 */
[----:B------:R-:W-:Y:S01]  /*c970*/  FMUL R179, R179, R19 ;  /* 0x00000013b3b37220 */ /* 0x000fe20000400000 */
[C---:B------:R-:W-:Y:S01]  /*c980*/  ISETP.GT.AND P3, PT, R3.reuse, RZ, P2 ;  /* 0x000000ff0300720c */ /* 0x040fe20001764270 */
[----:B------:R-:W-:Y:S01]  /*c990*/  @P5 STG.E.U16 desc[UR46][R6.64], R170 ;  /* 0x000000aa06005986 */ /* 0x000fe2000c10152e */
[----:B------:R-:W-:Y:S01]  /*c9a0*/  ISETP.GT.AND P5, PT, R3, 0x8, P1 ;  /* 0x000000080300780c */ /* 0x000fe20000fa4270 */
[----:B------:R-:W-:Y:S01]  /*c9b0*/  IMAD.U32 R11, RZ, RZ, UR8 ;  /* 0x00000008ff0b7e24 */ /* 0x000fe2000f8e00ff */
[----:B------:R-:W-:Y:S01]  /*c9c0*/  F2FP.BF16.F32.PACK_AB R172, RZ, R172 ;  /* 0x000000acffac723e */ /* 0x000fe200000010ff */
[----:B------:R-:W-:Y:S01]  /*c9d0*/  UIMAD UR4, UR9, 0xf0, URZ ;  /* 0x000000f0090478a4 */ /* 0x000fe2000f8e023f */
[----:B------:R-:W-:Y:S01]  /*c9e0*/  F2FP.BF16.F32.PACK_AB R173, RZ, R173 ;  /* 0x000000adffad723e */ /* 0x000fe200000010ff */
[----:B------:R-:W-:Y:S01]  /*c9f0*/  IMAD.WIDE.U32 R10, R11, 0xf0, R6 ;  /* 0x000000f00b0a7825 */ /* 0x000fe200078e0006 */
[----:B------:R-:W-:-:S03]  /*ca00*/  F2FP.BF16.F32.PACK_AB R174, RZ, R174 ;  /* 0x000000aeffae723e */ /* 0x000fc600000010ff */
[----:B------:R-:W-:Y:S01]  /*ca10*/  FMUL R180, R180, R19 ;  /* 0x00000013b4b47220 */ /* 0x000fe20000400000 */
[----:B------:R-:W-:Y:S01]  /*ca20*/  F2FP.BF16.F32.PACK_AB R175, RZ, R175 ;  /* 0x000000afffaf723e */ /* 0x000fe200000010ff */
[----:B------:R-:W-:Y:S01]  /*ca30*/  @P4 STG.E.U16 desc[UR46][R4.64+0x10], R172 ;  /* 0x000010ac04004986 */ /* 0x000fe2000c10152e */
[----:B------:R-:W-:Y:S01]  /*ca40*/  ISETP.GT.AND P4, PT, R3, 0x8, P2 ;  /* 0x000000080300780c */ /* 0x000fe20001784270 */
[----:B------:R-:W-:Y:S01]  /*ca50*/  VIADD R11, R11, UR4 ;  /* 0x000000040b0b7c36 */ /* 0x000fe20008000000 */
[----:B------:R-:W-:Y:S01]  /*ca60*/  F2FP.BF16.F32.PACK_AB R176, RZ, R176 ;  /* 0x000000b0ffb0723e */ /* 0x000fe200000010ff */
[----:B------:R-:W-:Y:S01]  /*ca70*/  @P3 STG.E.U16 desc[UR46][R4.64+0x12], R173 ;  /* 0x000012ad04003986 */ /* 0x000fe2000c10152e */
[----:B------:R-:W-:Y:S01]  /*ca80*/  ISETP.GT.AND P3, PT, R0, 0x10, PT ;  /* 0x000000100000780c */ /* 0x000fe20003f64270 */
[----:B------:R-:W-:Y:S01]  /*ca90*/  FMUL R181, R181, R19 ;  /* 0x00000013b5b57220 */ /* 0x000fe20000400000 */
[----:B------:R-:W-:Y:S01]  /*caa0*/  F2FP.BF16.F32.PACK_AB R177, RZ, R177 ;  /* 0x000000b1ffb1723e */ /* 0x000fe200000010ff */
[----:B------:R-:W-:Y:S01]  /*cab0*/  @P5 STG.E.U16 desc[UR46][R6.64+0x10], R174 ;  /* 0x000010ae06005986 */ /* 0x000fe2000c10152e */
[----:B------:R-:W-:Y:S01]  /*cac0*/  ISETP.GT.AND P5, PT, R3, RZ, P3 ;  /* 0x000000ff0300720c */ /* 0x000fe20001fa4270 */
[-C--:B------:R-:W-:Y:S01]  /*cad0*/  FMUL R182, R182, R19.reuse ;  /* 0x00000013b6b67220 */ /* 0x080fe20000400000 */
[----:B------:R-:W-:Y:S01]  /*cae0*/  F2FP.BF16.F32.PACK_AB R178, RZ, R178 ;  /* 0x000000b2ffb2723e */ /* 0x000fe200000010ff */
[----:B------:R-:W-:Y:S01]  /*caf0*/  FMUL R183, R183, R19 ;  /* 0x00000013b7b77220 */ /* 0x000fe20000400000 */
[----:B------:R-:W-:Y:S01]  /*cb00*/  F2FP.BF16.F32.PACK_AB R179, RZ, R179 ;  /* 0x000000b3ffb3723e */ /* 0x000fe200000010ff */
[----:B------:R-:W-:Y:S01]  /*cb10*/  @P4 STG.E.U16 desc[UR46][R6.64+0x12], R175 ;  /* 0x000012af06004986 */ /* 0x000fe2000c10152e */
[----:B------:R-:W-:Y:S01]  /*cb20*/  ISETP.GT.AND P4, PT, R0, 0x11, PT ;  /* 0x000000110000780c */ /* 0x000fe20003f84270 */
[-C--:B------:R-:W-:Y:S01]  /*cb30*/  FMUL R152, R152, R19.reuse ;  /* 0x0000001398987220 */ /* 0x080fe20000400000 */
[----:B------:R-:W-:Y:S01]  /*cb40*/  F2FP.BF16.F32.PACK_AB R180, RZ, R180 ;  /* 0x000000b4ffb4723e */ /* 0x000fe200000010ff */
[-C--:B------:R-:W-:Y:S01]  /*cb50*/  FMUL R153, R153, R19.reuse ;  /* 0x0000001399997220 */ /* 0x080fe20000400000 */
[----:B------:R-:W-:Y:S01]  /*cb60*/  P2R R12, PR, RZ, 0x2 ;  /* 0x00000002ff0c7803 */ /* 0x000fe20000000000 */
        /* <DEDUP_REMOVED lines=16> */
[----:B------:R-:W-:Y:S01]  /*cc70*/  @P5 STG.E.U16 desc[UR46][R4.64+0x22], R177 ;  /* 0x000022b104005986 */ /* 0x000fe2000c10152e */
[----:B------:R-:W-:Y:S01]  /*cc80*/  ISETP.GT.AND P5, PT, R3, 0x8, P3 ;  /* 0x000000080300780c */ /* 0x000fe20001fa4270 */
        /* <DEDUP_REMOVED lines=27> */
[----:B------:R-:W-:Y:S01]  /*ce40*/  IADD3 R8, P5, R10, UR10, RZ ;  /* 0x0000000a0a087c10 */ /* 0x000fe2000ffbe0ff */
[-C--:B------:R-:W-:Y:S01]  /*ce50*/  FMUL R141, R141, R19.reuse ;  /* 0x000000138d8d7220 */ /* 0x080fe20000400000 */
[----:B------:R-:W-:Y:S01]  /*ce60*/  F2FP.BF16.F32.PACK_AB R136, RZ, R136 ;  /* 0x00000088ff88723e */ /* 0x000fe200000010ff */
[-C--:B------:R-:W-:Y:S01]  /*ce70*/  FMUL R142, R142, R19.reuse ;  /* 0x000000138e8e7220 */ /* 0x080fe20000400000 */
[----:B------:R-:W-:Y:S01]  /*ce80*/  IADD3.X R9, R11, UR5, RZ, P5, !PT ;  /* 0x000000050b097c10 */ /* 0x000fe2000affe4ff */
[-C--:B------:R-:W-:Y:S01]  /*ce90*/  FMUL R143, R143, R19.reuse ;  /* 0x000000138f8f7220 */ /* 0x080fe20000400000 */
[----:B------:R-:W-:Y:S01]  /*cea0*/  ISETP.GT.AND P5, PT, R0, 0x18, PT ;  /* 0x000000180000780c */ /* 0x000fe20003fa4270 */
[----:B------:R-:W-:Y:S01]  /*ceb0*/  FMUL R144, R144, R19 ;  /* 0x0000001390907220 */ /* 0x000fe20000400000 */
[----:B------:R-:W-:Y:S01]  /*cec0*/  F2FP.BF16.F32.PACK_AB R137, RZ, R137 ;  /* 0x00000089ff89723e */ /* 0x000fe200000010ff */
[-C--:B------:R-:W-:Y:S01]  /*ced0*/  FMUL R145, R145, R19.reuse ;  /* 0x0000001391917220 */ /* 0x080fe20000400000 */
        /* <DEDUP_REMOVED lines=18> */
[----:B------:R-:W-:Y:S01]  /*d000*/  ISETP.GT.AND P1, PT, R3, RZ, P6 ;  /* 0x000000ff0300720c */ /* 0x000fe20003724270 */
        /* <DEDUP_REMOVED lines=12> */
[----:B------:R-:W-:Y:S01]  /*d0d0*/  @P1 STG.E.U16 desc[UR46][R4.64+0x32], R181 ;  /* 0x000032b504001986 */ /* 0x000fe2000c10152e */
[----:B------:R-:W-:Y:S01]  /*d0e0*/  ISETP.GT.AND P1, PT, R3, 0x8, P5 ;  /* 0x000000080300780c */ /* 0x000fe20002f24270 */
[----:B------:R-:W-:Y:S01]  /*d0f0*/  FMUL R128, R128, R19 ;  /* 0x0000001380807220 */ /* 0x000fe20000400000 */
[----:B------:R-:W-:Y:S01]  /*d100*/  F2FP.BF16.F32.PACK_AB R151, RZ, R151 ;  /* 0x00000097ff97723e */ /* 0x000fe200000010ff */
[-C--:B------:R-:W-:Y:S01]  /*d110*/  FMUL R129, R129, R19.reuse ;  /* 0x0000001381817220 */ /* 0x080fe20000400000 */
[----:B------:R-:W-:Y:S01]  /*d120*/  F2FP.BF16.F32.PACK_AB R120, RZ, R120 ;  /* 0x00000078ff78723e */ /* 0x000fe200000010ff */
[----:B------:R-:W-:Y:S01]  /*d130*/  FMUL R130, R130, R19 ;  /* 0x0000001382827220 */ /* 0x000fe20000400000 */
[----:B------:R-:W-:Y:S01]  /*d140*/  F2FP.BF16.F32.PACK_AB R121, RZ, R121 ;  /* 0x00000079ff79723e */ /* 0x000fe200000010ff */
[----:B------:R-:W-:Y:S01]  /*d150*/  FMUL R131, R131, R19 ;  /* 0x0000001383837220 */ /* 0x000fe20000400000 */
[----:B------:R-:W-:Y:S01]  /*d160*/  F2FP.BF16.F32.PACK_AB R123, RZ, R123 ;  /* 0x0000007bff7b723e */ /* 0x000fe200000010ff */
[-C--:B------:R-:W-:Y:S01]  /*d170*/  FMUL R132, R132, R19.reuse ;  /* 0x0000001384847220 */ /* 0x080fe20000400000 */
        /* <DEDUP_REMOVED lines=18> */
[C---:B------:R-:W-:Y:S01]  /*d2a0*/  ISETP.GT.AND P1, PT, R3.reuse, 0x80, P0 ;  /* 0x000000800300780c */ /* 0x040fe20000724270 */
[-C--:B------:R-:W-:Y:S01]  /*d2b0*/  FMUL R108, R108, R19.reuse ;  /* 0x000000136c6c7220 */ /* 0x080fe20000400000 */
        /* <DEDUP_REMOVED lines=30> */
[----:B------:R-:W-:Y:S01]  /*d4a0*/  ISETP.NE.AND P1, PT, R12, RZ, PT ;  /* 0x000000ff0c00720c */ /* 0x000fe20003f25270 */
        /* <DEDUP_REMOVED lines=51> */
[C---:B------:R-:W-:Y:S01]  /*d7e0*/  ISETP.GT.AND P3, PT, R3.reuse, 0x88, P3 ;  /* 0x000000880300780c */ /* 0x040fe20001f64270 */
[----:B------:R-:W-:Y:S01]  /*d7f0*/  @P1 STG.E.U16 desc[UR46][R8.64+0x10], R158 ;  /* 0x0000109e08001986 */ /* 0x000fe2000c10152e */
[C---:B------:R-:W-:Y:S01]  /*d800*/  ISETP.GT.AND P1, PT, R3.reuse, 0x80, P6 ;  /* 0x000000800300780c */ /* 0x040fe20003724270 */
[----:B------:R-:W-:Y:S01]  /*d810*/  FMUL R80, R80, R19 ;  /* 0x0000001350507220 */ /* 0x000fe20000400000 */
[----:B------:R-:W-:Y:S01]  /*d820*/  F2FP.BF16.F32.PACK_AB R97, RZ, R97 ;  /* 0x00000061ff61723e */ /* 0x000fe200000010ff */
[----:B------:R-:W-:Y:S01]  /*d830*/  @P2 STG.E.U16 desc[UR46][R8.64+0x12], R159 ;  /* 0x0000129f08002986 */ /* 0x000fe2000c10152e */
[----:B------:R-:W-:Y:S01]  /*d840*/  ISETP.GT.AND P2, PT, R3, 0x80, P5 ;  /* 0x000000800300780c */ /* 0x000fe20002f44270 */
[-C--:B------:R-:W-:Y:S01]  /*d850*/  FMUL R81, R81, R19.reuse ;  /* 0x0000001351517220 */ /* 0x080fe20000400000 */
[C---:B------:R-:W-:Y:S01]  /*d860*/  ISETP.GT.AND P5, PT, R3.reuse, 0x88, P5 ;  /* 0x000000880300780c */ /* 0x040fe20002fa4270 */
[-C--:B------:R-:W-:Y:S01]  /*d870*/  FMUL R82, R82, R19.reuse ;  /* 0x0000001352527220 */ /* 0x080fe20000400000 */
[----:B------:R-:W-:Y:S01]  /*d880*/  F2FP.BF16.F32.PACK_AB R98, RZ, R98 ;  /* 0x00000062ff62723e */ /* 0x000fe200000010ff */
[----:B------:R-:W-:Y:S01]  /*d890*/  @P0 STG.E.U16 desc[UR46][R10.64+0x20], R160 ;  /* 0x000020a00a000986 */ /* 0x000fe2000c10152e */
[----:B------:R-:W-:Y:S01]  /*d8a0*/  ISETP.GT.AND P0, PT, R3, 0x80, P4 ;  /* 0x000000800300780c */ /* 0x000fe20002704270 */
[----:B------:R-:W-:Y:S01]  /*d8b0*/  FMUL R83, R83, R19 ;  /* 0x0000001353537220 */ /* 0x000fe20000400000 */
[C---:B------:R-:W-:Y:S01]  /*d8c0*/  ISETP.GT.AND P4, PT, R3.reuse, 0x88, P4 ;  /* 0x000000880300780c */ /* 0x040fe20002784270 */
[--C-:B------:R-:W-:Y:S01]  /*d8d0*/  @P1 IMAD.MOV.U32 R14, RZ, RZ, R10.reuse ;  /* 0x000000ffff0e1224 */ /* 0x100fe200078e000a */
[----:B------:R-:W-:Y:S01]  /*d8e0*/  F2FP.BF16.F32.PACK_AB R99, RZ, R99 ;  /* 0x00000063ff63723e */ /* 0x000fe200000010ff */
[--C-:B------:R-:W-:Y:S01]  /*d8f0*/  @P1 IMAD.MOV.U32 R15, RZ, RZ, R11.reuse ;  /* 0x000000ffff0f1224 */ /* 0x100fe200078e000b */
[----:B------:R-:W-:Y:S01]  /*d900*/  F2FP.BF16.F32.PACK_AB R100, RZ, R100 ;  /* 0x00000064ff64723e */ /* 0x000fe200000010ff */
[----:B------:R-:W-:Y:S01]  /*d910*/  @P2 IMAD.MOV.U32 R12, RZ, RZ, R10 ;  /* 0x000000ffff0c2224 */ /* 0x000fe200078e000a */
[----:B------:R-:W-:Y:S01]  /*d920*/  F2FP.BF16.F32.PACK_AB R101, RZ, R101 ;  /* 0x00000065ff65723e */ /* 0x000fe200000010ff */
[----:B------:R-:W-:Y:S01]  /*d930*/  @P2 IMAD.MOV.U32 R13, RZ, RZ, R11 ;  /* 0x000000ffff0d2224 */ /* 0x000fe200078e000b */
[----:B------:R-:W-:Y:S01]  /*d940*/  F2FP.BF16.F32.PACK_AB R102, RZ, R102 ;  /* 0x00000066ff66723e */ /* 0x000fe200000010ff */
[----:B------:R-:W-:Y:S01]  /*d950*/  FMUL R84, R84, R19 ;  /* 0x0000001354547220 */ /* 0x000fe20000400000 */
[----:B------:R-:W-:Y:S01]  /*d960*/  F2FP.BF16.F32.PACK_AB R103, RZ, R103 ;  /* 0x00000067ff67723e */ /* 0x000fe200000010ff */
[----:B------:R0:W-:Y:S01]  /*d970*/  @P0 STG.E.U16 desc[UR46][R10.64+0x22], R161 ;  /* 0x000022a10a000986 */ /* 0x0001e2000c10152e */
[----:B------:R-:W-:Y:S01]  /*d980*/  ISETP.GT.AND P0, PT, R3, 0x88, P6 ;  /* 0x000000880300780c */ /* 0x000fe20003704270 */
[-C--:B------:R-:W-:Y:S01]  /*d990*/  FMUL R85, R85, R19.reuse ;  /* 0x0000001355557220 */ /* 0x080fe20000400000 */
[----:B------:R-:W-:Y:S01]  /*d9a0*/  ISETP.GT.AND P6, PT, R0, 0x20, PT ;  /* 0x000000200000780c */ /* 0x000fe20003fc4270 */
[----:B------:R-:W-:Y:S01]  /*d9b0*/  @P3 STG.E.U16 desc[UR46][R8.64+0x20], R162 ;  /* 0x000020a208003986 */ /* 0x000fe2000c10152e */
[----:B------:R-:W-:Y:S01]  /*d9c0*/  F2FP.BF16.F32.PACK_AB R72, RZ, R72 ;  /* 0x00000048ff48723e */ /* 0x000fe200000010ff */
[-C--:B------:R-:W-:Y:S01]  /*d9d0*/  FMUL R86, R86, R19.reuse ;  /* 0x0000001356567220 */ /* 0x080fe20000400000 */
[----:B------:R-:W-:Y:S01]  /*d9e0*/  ISETP.GT.AND P3, PT, R3, 0x8, P6 ;  /* 0x000000080300780c */ /* 0x000fe20003764270 */
[----:B------:R-:W-:Y:S01]  /*d9f0*/  @P4 STG.E.U16 desc[UR46][R8.64+0x22], R163 ;  /* 0x000022a308004986 */ /* 0x000fe2000c10152e */
[----:B------:R-:W-:Y:S01]  /*da00*/  ISETP.GT.AND P4, PT, R0, 0x28, PT ;  /* 0x000000280000780c */ /* 0x000fe20003f84270 */
[----:B------:R-:W-:Y:S01]  /*da10*/  FMUL R87, R87, R19 ;  /* 0x0000001357577220 */ /* 0x000fe20000400000 */
[----:B------:R-:W-:Y:S01]  /*da20*/  F2FP.BF16.F32.PACK_AB R73, RZ, R73 ;  /* 0x00000049ff49723e */ /* 0x000fe200000010ff */
[----:B------:R1:W-:Y:S01]  /*da30*/  @P2 STG.E.U16 desc[UR46][R12.64+0x30], R164 ;  /* 0x000030a40c002986 */ /* 0x0003e2000c10152e */
[----:B0-----:R-:W-:Y:S01]  /*da40*/  IMAD.U32 R11, RZ, RZ, UR8 ;  /* 0x00000008ff0b7e24 */ /* 0x001fe2000f8e00ff */
[----:B------:R-:W-:Y:S01]  /*da50*/  F2FP.BF16.F32.PACK_AB R74, RZ, R74 ;  /* 0x0000004aff4a723e */ /* 0x000fe200000010ff */
[----:B------:R-:W-:Y:S01]  /*da60*/  FMUL R56, R56, R19 ;  /* 0x0000001338387220 */ /* 0x000fe20000400000 */
[----:B------:R-:W-:Y:S01]  /*da70*/  @P1 STG.E.U16 desc[UR46][R14.64+0x32], R165 ;  /* 0x000032a50e001986 */ /* 0x000fe2000c10152e */
[----:B------:R-:W-:Y:S01]  /*da80*/  ISETP.GT.AND P1, PT, R3, RZ, P6 ;  /* 0x000000ff0300720c */ /* 0x000fe20003724270 */
[----:B------:R-:W-:Y:S01]  /*da90*/  IMAD.WIDE.U32 R10, R11, 0xf0, R6 ;  /* 0x000000f00b0a7825 */ /* 0x000fe200078e0006 */
[----:B------:R-:W-:Y:S01]  /*daa0*/  F2FP.BF16.F32.PACK_AB R75, RZ, R75 ;  /* 0x0000004bff4b723e */ /* 0x000fe200000010ff */
[----:B------:R-:W-:Y:S01]  /*dab0*/  @P5 STG.E.U16 desc[UR46][R8.64+0x30], R166 ;  /* 0x000030a608005986 */ /* 0x000fe2000c10152e */
[----:B------:R-:W-:Y:S01]  /*dac0*/  ISETP.GT.AND P5, PT, R0, 0x21, PT ;  /* 0x000000210000780c */ /* 0x000fe20003fa4270 */
[----:B------:R-:W-:Y:S01]  /*dad0*/  VIADD R11, R11, UR4 ;  /* 0x000000040b0b7c36 */ /* 0x000fe20008000000 */
[----:B------:R-:W-:Y:S01]  /*dae0*/  F2FP.BF16.F32.PACK_AB R76, RZ, R76 ;  /* 0x0000004cff4c723e */ /* 0x000fe200000010ff */
[----:B------:R0:W-:Y:S01]  /*daf0*/  @P0 STG.E.U16 desc[UR46][R8.64+0x32], R167 ;  /* 0x000032a708000986 */ /* 0x0001e2000c10152e */
[----:B------:R-:W-:Y:S01]  /*db00*/  ISETP.GT.AND P2, PT, R3, RZ, P5 ;  /* 0x000000ff0300720c */ /* 0x000fe20002f44270 */
[-C--:B------:R-:W-:Y:S01]  /*db10*/  FMUL R57, R57, R19.reuse ;  /* 0x0000001339397220 */ /* 0x080fe20000400000 */
[----:B------:R-:W-:Y:S01]  /*db20*/  ISETP.GT.AND P0, PT, R3, 0x8, P5 ;  /* 0x000000080300780c */ /* 0x000fe20002f04270 */
[-C--:B------:R-:W-:Y:S01]  /*db30*/  FMUL R59, R59, R19.reuse ;  /* 0x000000133b3b7220 */ /* 0x080fe20000400000 */
[----:B-1----:R-:W-:Y:S01]  /*db40*/  P2R R12, PR, RZ, 0x40 ;  /* 0x00000040ff0c7803 */ /* 0x002fe20000000000 */
[----:B------:R1:W-:Y:S01]  /*db50*/  @P1 STG.E.U16 desc[UR46][R4.64+0x40], R136 ;  /* 0x0000408804001986 */ /* 0x0003e2000c10152e */
[----:B------:R-:W-:Y:S01]  /*db60*/  ISETP.GT.AND P1, PT, R3, 0x8, P4 ;  /* 0x000000080300780c */ /* 0x000fe20002724270 */
[-C--:B------:R-:W-:Y:S01]  /*db70*/  FMUL R58, R58, R19.reuse ;  /* 0x000000133a3a7220 */ /* 0x080fe20000400000 */
[----:B------:R-:W-:Y:S01]  /*db80*/  P2R R13, PR, RZ, 0x10 ;  /* 0x00000010ff0d7803 */ /* 0x000fe20000000000 */
[----:B------:R-:W-:Y:S01]  /*db90*/  FMUL R60, R60, R19 ;  /* 0x000000133c3c7220 */ /* 0x000fe20000400000 */
[----:B------:R-:W-:Y:S01]  /*dba0*/  F2FP.BF16.F32.PACK_AB R77, RZ, R77 ;  /* 0x0000004dff4d723e */ /* 0x000fe200000010ff */
[-C--:B------:R-:W-:Y:S01]  /*dbb0*/  FMUL R61, R61, R19.reuse ;  /* 0x000000133d3d7220 */ /* 0x080fe20000400000 */
[----:B------:R-:W-:Y:S01]  /*dbc0*/  F2FP.BF16.F32.PACK_AB R78, RZ, R78 ;  /* 0x0000004eff4e723e */ /* 0x000fe200000010ff */
[----:B------:R1:W-:Y:S01]  /*dbd0*/  @P2 STG.E.U16 desc[UR46][R4.64+0x42], R137 ;  /* 0x0000428904002986 */ /* 0x0003e2000c10152e */
[----:B------:R-:W-:Y:S01]  /*dbe0*/  ISETP.GT.AND P2, PT, R3, RZ, P4 ;  /* 0x000000ff0300720c */ /* 0x000fe20002744270 */
[-C--:B------:R-:W-:Y:S01]  /*dbf0*/  FMUL R62, R62, R19.reuse ;  /* 0x000000133e3e7220 */ /* 0x080fe20000400000 */
[C---:B------:R-:W-:Y:S01]  /*dc00*/  ISETP.GT.AND P4, PT, R0.reuse, 0x39, PT ;  /* 0x000000390000780c */ /* 0x040fe20003f84270 */
[----:B------:R1:W-:Y:S01]  /*dc10*/  @P3 STG.E.U16 desc[UR46][R6.64+0x40], R138 ;  /* 0x0000408a06003986 */ /* 0x0003e2000c10152e */
[----:B------:R-:W-:Y:S01]  /*dc20*/  ISETP.GT.AND P3, PT, R0, 0x29, PT ;  /* 0x000000290000780c */ /* 0x000fe20003f64270 */
[----:B------:R-:W-:Y:S01]  /*dc30*/  FMUL R63, R63, R19 ;  /* 0x000000133f3f7220 */ /* 0x000fe20000400000 */
[----:B------:R-:W-:Y:S01]  /*dc40*/  F2FP.BF16.F32.PACK_AB R79, RZ, R79 ;  /* 0x0000004fff4f723e */ /* 0x000fe200000010ff */
[----:B------:R1:W-:Y:S01]  /*dc50*/  @P0 STG.E.U16 desc[UR46][R6.64+0x42], R139 ;  /* 0x0000428b06000986 */ /* 0x0003e2000c10152e */
[----:B------:R-:W-:Y:S01]  /*dc60*/  ISETP.GT.AND P0, PT, R3, RZ, P3 ;  /* 0x000000ff0300720c */ /* 0x000fe20001f04270 */
[-C--:B------:R-:W-:Y:S01]  /*dc70*/  FMUL R65, R65, R19.reuse ;  /* 0x0000001341417220 */ /* 0x080fe20000400000 */
[----:B------:R-:W-:Y:S01]  /*dc80*/  F2FP.BF16.F32.PACK_AB R80, RZ, R80 ;  /* 0x00000050ff50723e */ /* 0x000fe200000010ff */
[----:B------:R-:W-:Y:S01]  /*dc90*/  FMUL R64, R64, R19 ;  /* 0x0000001340407220 */ /* 0x000fe20000400000 */
[----:B------:R-:W-:Y:S01]  /*dca0*/  F2FP.BF16.F32.PACK_AB R81, RZ, R81 ;  /* 0x00000051ff51723e */ /* 0x000fe200000010ff */
[----:B------:R1:W-:Y:S01]  /*dcb0*/  @P2 STG.E.U16 desc[UR46][R4.64+0x50], R140 ;  /* 0x0000508c04002986 */ /* 0x0003e2000c10152e */
[----:B------:R-:W-:Y:S01]  /*dcc0*/  ISETP.GT.AND P2, PT, R0, 0x30, PT ;  /* 0x000000300000780c */ /* 0x000fe20003f44270 */
[-C--:B------:R-:W-:Y:S01]  /*dcd0*/  FMUL R66, R66, R19.reuse ;  /* 0x0000001342427220 */ /* 0x080fe20000400000 */
[----:B------:R-:W-:Y:S01]  /*dce0*/  F2FP.BF16.F32.PACK_AB R82, RZ, R82 ;  /* 0x00000052ff52723e */ /* 0x000fe200000010ff */
[----:B------:R-:W-:Y:S01]  /*dcf0*/  FMUL R67, R67, R19 ;  /* 0x0000001343437220 */ /* 0x000fe20000400000 */
[----:B------:R-:W-:Y:S01]  /*dd00*/  F2FP.BF16.F32.PACK_AB R83, RZ, R83 ;  /* 0x00000053ff53723e */ /* 0x000fe200000010ff */
[-C--:B------:R-:W-:Y:S01]  /*dd10*/  FMUL R68, R68, R19.reuse ;  /* 0x0000001344447220 */ /* 0x080fe20000400000 */
[----:B------:R-:W-:Y:S01]  /*dd20*/  F2FP.BF16.F32.PACK_AB R84, RZ, R84 ;  /* 0x00000054ff54723e */ /* 0x000fe200000010ff */
[----:B------:R1:W-:Y:S01]  /*dd30*/  @P0 STG.E.U16 desc[UR46][R4.64+0x52], R141 ;  /* 0x0000528d04000986 */ /* 0x0003e2000c10152e */
[----:B------:R-:W-:Y:S01]  /*dd40*/  ISETP.GT.AND P0, PT, R3, 0x8, P3 ;  /* 0x000000080300780c */ /* 0x000fe20001f04270 */
        /* <DEDUP_REMOVED lines=30> */
[----:B------:R1:W-:Y:S01]  /*df30*/  @P1 STG.E.U16 desc[UR46][R4.64+0x62], R145 ;  /* 0x0000629104001986 */ /* 0x0003e2000c10152e */
[----:B------:R-:W-:Y:S01]  /*df40*/  ISETP.GT.AND P1, PT, R3, 0x8, P2 ;  /* 0x000000080300780c */ /* 0x000fe20001724270 */
        /* <DEDUP_REMOVED lines=26> */
[----:B------:R1:W-:Y:S01]  /*e0f0*/  @P1 STG.E.U16 desc[UR46][R6.64+0x62], R147 ;  /* 0x0000629306001986 */ /* 0x0003e2000c10152e */
[----:B0-----:R-:W-:Y:S01]  /*e100*/  IADD3 R8, P1, R10, UR10, RZ ;  /* 0x0000000a0a087c10 */ /* 0x001fe2000ff3e0ff */
[----:B------:R-:W-:Y:S01]  /*e110*/  FMUL R29, R29, R19 ;  /* 0x000000131d1d7220 */ /* 0x000fe20000400000 */
[----:B------:R-:W-:Y:S01]  /*e120*/  F2FP.BF16.F32.PACK_AB R45, RZ, R45 ;  /* 0x0000002dff2d723e */ /* 0x000fe200000010ff */
[-C--:B------:R-:W-:Y:S01]  /*e130*/  FMUL R30, R30, R19.reuse ;  /* 0x000000131e1e7220 */ /* 0x080fe20000400000 */
[----:B------:R-:W-:Y:S01]  /*e140*/  IADD3.X R9, R11, UR5, RZ, P1, !PT ;  /* 0x000000050b097c10 */ /* 0x000fe20008ffe4ff */
[-C--:B------:R-:W-:Y:S01]  /*e150*/  FMUL R31, R31, R19.reuse ;  /* 0x000000131f1f7220 */ /* 0x080fe20000400000 */
        /* <DEDUP_REMOVED lines=18> */
[----:B------:R-:W-:-:S02]  /*e280*/  ISETP.GT.AND P6, PT, R3, RZ, P4 ;  /* 0x000000ff0300720c */ /* 0x000fc400027c4270 */
[C---:B------:R-:W-:Y:S02]  /*e290*/  ISETP.GT.AND P4, PT, R3.reuse, 0x8, P4 ;  /* 0x000000080300780c */ /* 0x040fe40002784270 */
[----:B------:R-:W-:Y:S02]  /*e2a0*/  F2FP.BF16.F32.PACK_AB R53, RZ, R53 ;  /* 0x00000035ff35723e */ /* 0x000fe400000010ff */
[----:B------:R-:W-:Y:S02]  /*e2b0*/  F2FP.BF16.F32.PACK_AB R54, RZ, R54 ;  /* 0x00000036ff36723e */ /* 0x000fe400000010ff */
[----:B------:R-:W-:Y:S02]  /*e2c0*/  F2FP.BF16.F32.PACK_AB R55, RZ, R55 ;  /* 0x00000037ff37723e */ /* 0x000fe400000010ff */
[----:B------:R-:W-:Y:S02]  /*e2d0*/  F2FP.BF16.F32.PACK_AB R24, RZ, R24 ;  /* 0x00000018ff18723e */ /* 0x000fe400000010ff */
[----:B------:R-:W-:Y:S01]  /*e2e0*/  F2FP.BF16.F32.PACK_AB R25, RZ, R25 ;  /* 0x00000019ff19723e */ /* 0x000fe200000010ff */
[----:B------:R1:W-:Y:S01]  /*e2f0*/  @P6 STG.E.U16 desc[UR46][R4.64+0x72], R149 ;  /* 0x0000729504006986 */ /* 0x0003e2000c10152e */
[----:B------:R-:W-:-:S02]  /*e300*/  ISETP.GT.AND P6, PT, R3, 0x8, P1 ;  /* 0x000000080300780c */ /* 0x000fc40000fc4270 */
[----:B------:R-:W-:Y:S01]  /*e310*/  F2FP.BF16.F32.PACK_AB R26, RZ, R26 ;  /* 0x0000001aff1a723e */ /* 0x000fe200000010ff */
[----:B------:R1:W-:Y:S01]  /*e320*/  @P4 STG.E.U16 desc[UR46][R6.64+0x72], R151 ;  /* 0x0000729706004986 */ /* 0x0003e2000c10152e */
[----:B------:R-:W-:Y:S02]  /*e330*/  F2FP.BF16.F32.PACK_AB R27, RZ, R27 ;  /* 0x0000001bff1b723e */ /* 0x000fe400000010ff */
[----:B------:R-:W-:Y:S02]  /*e340*/  F2FP.BF16.F32.PACK_AB R28, RZ, R28 ;  /* 0x0000001cff1c723e */ /* 0x000fe400000010ff */
[----:B------:R-:W-:Y:S02]  /*e350*/  F2FP.BF16.F32.PACK_AB R29, RZ, R29 ;  /* 0x0000001dff1d723e */ /* 0x000fe400000010ff */
[----:B------:R-:W-:Y:S02]  /*e360*/  F2FP.BF16.F32.PACK_AB R30, RZ, R30 ;  /* 0x0000001eff1e723e */ /* 0x000fe400000010ff */
[----:B------:R-:W-:Y:S01]  /*e370*/  F2FP.BF16.F32.PACK_AB R31, RZ, R31 ;  /* 0x0000001fff1f723e */ /* 0x000fe200000010ff */
[----:B------:R1:W-:Y:S01]  /*e380*/  @P6 STG.E.U16 desc[UR46][R6.64+0x70], R150 ;  /* 0x0000709606006986 */ /* 0x0003e2000c10152e */
[----:B------:R-:W-:-:S02]  /*e390*/  ISETP.NE.AND P6, PT, R12, RZ, PT ;  /* 0x000000ff0c00720c */ /* 0x000fc40003fc5270 */
[----:B------:R-:W-:Y:S02]  /*e3a0*/  F2FP.BF16.F32.PACK_AB R32, RZ, R32 ;  /* 0x00000020ff20723e */ /* 0x000fe400000010ff */
[C---:B------:R-:W-:Y:S02]  /*e3b0*/  ISETP.GT.AND P4, PT, R3.reuse, 0x80, P6 ;  /* 0x000000800300780c */ /* 0x040fe40003784270 */
[----:B------:R-:W-:Y:S02]  /*e3c0*/  ISETP.GT.AND P6, PT, R3, 0x88, P6 ;  /* 0x000000880300780c */ /* 0x000fe400037c4270 */
[----:B------:R-:W-:Y:S02]  /*e3d0*/  F2FP.BF16.F32.PACK_AB R33, RZ, R33 ;  /* 0x00000021ff21723e */ /* 0x000fe400000010ff */
[----:B------:R-:W-:Y:S02]  /*e3e0*/  F2FP.BF16.F32.PACK_AB R34, RZ, R34 ;  /* 0x00000022ff22723e */ /* 0x000fe400000010ff */
[----:B------:R-:W-:-:S02]  /*e3f0*/  F2FP.BF16.F32.PACK_AB R35, RZ, R35 ;  /* 0x00000023ff23723e */ /* 0x000fc400000010ff */
[----:B------:R-:W-:Y:S02]  /*e400*/  F2FP.BF16.F32.PACK_AB R36, RZ, R36 ;  /* 0x00000024ff24723e */ /* 0x000fe400000010ff */
[----:B------:R-:W-:Y:S01]  /*e410*/  F2FP.BF16.F32.PACK_AB R37, RZ, R37 ;  /* 0x00000025ff25723e */ /* 0x000fe200000010ff */
[----:B------:R1:W-:Y:S01]  /*e420*/  @P4 STG.E.U16 desc[UR46][R10.64+0x40], R120 ;  /* 0x000040780a004986 */ /* 0x0003e2000c10152e */
[C---:B------:R-:W-:Y:S02]  /*e430*/  ISETP.GT.AND P4, PT, R3.reuse, 0x80, P5 ;  /* 0x000000800300780c */ /* 0x040fe40002f84270 */
[----:B------:R-:W-:Y:S02]  /*e440*/  ISETP.GT.AND P5, PT, R3, 0x88, P5 ;  /* 0x000000880300780c */ /* 0x000fe40002fa4270 */
[----:B------:R-:W-:Y:S02]  /*e450*/  F2FP.BF16.F32.PACK_AB R38, RZ, R38 ;  /* 0x00000026ff26723e */ /* 0x000fe400000010ff */
[----:B------:R-:W-:-:S07]  /*e460*/  F2FP.BF16.F32.PACK_AB R39, RZ, R39 ;  /* 0x00000027ff27723e */ /* 0x000fce00000010ff */
[----:B------:R1:W-:Y:S01]  /*e470*/  @P4 STG.E.U16 desc[UR46][R10.64+0x42], R121 ;  /* 0x000042790a004986 */ /* 0x0003e2000c10152e */
[----:B------:R-:W-:-:S03]  /*e480*/  ISETP.NE.AND P4, PT, R13, RZ, PT ;  /* 0x000000ff0d00720c */ /* 0x000fc60003f85270 */
[----:B------:R1:W-:Y:S01]  /*e490*/  @P5 STG.E.U16 desc[UR46][R8.64+0x42], R123 ;  /* 0x0000427b08005986 */ /* 0x0003e2000c10152e */
[C---:B------:R-:W-:Y:S02]  /*e4a0*/  ISETP.GT.AND P5, PT, R3.reuse, 0x80, P4 ;  /* 0x000000800300780c */ /* 0x040fe400027a4270 */
[----:B------:R-:W-:Y:S01]  /*e4b0*/  ISETP.GT.AND P4, PT, R3, 0x88, P4 ;  /* 0x000000880300780c */ /* 0x000fe20002784270 */
[----:B------:R1:W-:Y:S01]  /*e4c0*/  @P6 STG.E.U16 desc[UR46][R8.64+0x40], R122 ;  /* 0x0000407a08006986 */ /* 0x0003e2000c10152e */
[----:B------:R-:W-:-:S09]  /*e4d0*/  ISETP.GT.AND P6, PT, R0, 0x39, PT ;  /* 0x000000390000780c */ /* 0x000fd20003fc4270 */
[----:B------:R1:W-:Y:S01]  /*e4e0*/  @P5 STG.E.U16 desc[UR46][R10.64+0x50], R124 ;  /* 0x0000507c0a005986 */ /* 0x0003e2000c10152e */
[C---:B------:R-:W-:Y:S02]  /*e4f0*/  ISETP.GT.AND P5, PT, R3.reuse, 0x80, P3 ;  /* 0x000000800300780c */ /* 0x040fe40001fa4270 */
[----:B------:R-:W-:-:S11]  /*e500*/  ISETP.GT.AND P3, PT, R3, 0x88, P3 ;  /* 0x000000880300780c */ /* 0x000fd60001f64270 */
[----:B------:R1:W-:Y:S01]  /*e510*/  @P5 STG.E.U16 desc[UR46][R10.64+0x52], R125 ;  /* 0x0000527d0a005986 */ /* 0x0003e2000c10152e */
[C---:B------:R-:W-:Y:S02]  /*e520*/  ISETP.GT.AND P5, PT, R3.reuse, 0x80, P0 ;  /* 0x000000800300780c */ /* 0x040fe400007a4270 */
[C---:B------:R-:W-:Y:S01]  /*e530*/  ISETP.GT.AND P0, PT, R3.reuse, 0x88, P0 ;  /* 0x000000880300780c */ /* 0x040fe20000704270 */
[----:B------:R1:W-:Y:S01]  /*e540*/  @P4 STG.E.U16 desc[UR46][R8.64+0x50], R126 ;  /* 0x0000507e08004986 */ /* 0x0003e2000c10152e */
[C---:B------:R-:W-:Y:S02]  /*e550*/  ISETP.GT.AND P4, PT, R3.reuse, 0x80, P2 ;  /* 0x000000800300780c */ /* 0x040fe40001784270 */
[C---:B------:R-:W-:Y:S01]  /*e560*/  ISETP.GT.AND P2, PT, R3.reuse, 0x88, P2 ;  /* 0x000000880300780c */ /* 0x040fe20001744270 */
[----:B------:R1:W-:Y:S01]  /*e570*/  @P3 STG.E.U16 desc[UR46][R8.64+0x52], R127 ;  /* 0x0000527f08003986 */ /* 0x0003e2000c10152e */
[C---:B------:R-:W-:Y:S02]  /*e580*/  ISETP.GT.AND P3, PT, R3.reuse, 0x80, P1 ;  /* 0x000000800300780c */ /* 0x040fe40000f64270 */
[----:B------:R-:W-:-:S03]  /*e590*/  ISETP.GT.AND P1, PT, R3, 0x88, P1 ;  /* 0x000000880300780c */ /* 0x000fc60000f24270 */
[----:B------:R1:W-:Y:S01]  /*e5a0*/  @P5 STG.E.U16 desc[UR46][R10.64+0x62], R129 ;  /* 0x000062810a005986 */ /* 0x0003e2000c10152e */
[----:B------:R-:W-:-:S03]  /*e5b0*/  ISETP.GT.AND P5, PT, R0, 0x41, PT ;  /* 0x000000410000780c */ /* 0x000fc60003fa4270 */
[----:B------:R1:W-:Y:S01]  /*e5c0*/  @P4 STG.E.U16 desc[UR46][R10.64+0x60], R128 ;  /* 0x000060800a004986 */ /* 0x0003e2000c10152e */
[C---:B------:R-:W-:Y:S02]  /*e5d0*/  ISETP.GT.AND P4, PT, R3.reuse, 0x80, P6 ;  /* 0x000000800300780c */ /* 0x040fe40003784270 */
[C---:B------:R-:W-:Y:S01]  /*e5e0*/  ISETP.GT.AND P6, PT, R0.reuse, 0x40, PT ;  /* 0x000000400000780c */ /* 0x040fe20003fc4270 */
[----:B------:R1:W-:Y:S01]  /*e5f0*/  @P2 STG.E.U16 desc[UR46][R8.64+0x60], R130 ;  /* 0x0000608208002986 */ /* 0x0003e2000c10152e */
[----:B------:R-:W-:Y:S02]  /*e600*/  ISETP.GT.AND P2, PT, R0, 0x39, PT ;  /* 0x000000390000780c */ /* 0x000fe40003f44270 */
[----:B------:R-:W-:Y:S01]  /*e610*/  P2R R12, PR, RZ, 0x40 ;  /* 0x00000040ff0c7803 */ /* 0x000fe20000000000 */
[----:B------:R1:W-:Y:S01]  /*e620*/  @P0 STG.E.U16 desc[UR46][R8.64+0x62], R131 ;  /* 0x0000628308000986 */ /* 0x0003e2000c10152e */
[C---:B------:R-:W-:Y:S02]  /*e630*/  ISETP.GT.AND P0, PT, R3.reuse, 0x88, P2 ;  /* 0x000000880300780c */ /* 0x040fe40001704270 */
[C---:B------:R-:W-:Y:S01]  /*e640*/  ISETP.GT.AND P2, PT, R3.reuse, RZ, P6 ;  /* 0x000000ff0300720c */ /* 0x040fe20003744270 */
[----:B------:R1:W-:Y:S01]  /*e650*/  @P3 STG.E.U16 desc[UR46][R10.64+0x70], R132 ;  /* 0x000070840a003986 */ /* 0x0003e2000c10152e */
[----:B------:R-:W-:-:S03]  /*e660*/  ISETP.GT.AND P3, PT, R3, RZ, P5 ;  /* 0x000000ff0300720c */ /* 0x000fc60002f64270 */
[----:B------:R1:W-:Y:S01]  /*e670*/  @P4 STG.E.U16 desc[UR46][R10.64+0x72], R133 ;  /* 0x000072850a004986 */ /* 0x0003e2000c10152e */
[----:B------:R-:W-:-:S03]  /*e680*/  ISETP.GT.AND P4, PT, R3, 0x8, P6 ;  /* 0x000000080300780c */ /* 0x000fc60003784270 */
[----:B------:R1:W-:Y:S01]  /*e690*/  @P1 STG.E.U16 desc[UR46][R8.64+0x70], R134 ;  /* 0x0000708608001986 */ /* 0x0003e2000c10152e */
[----:B------:R-:W-:-:S03]  /*e6a0*/  ISETP.GT.AND P1, PT, R3, 0x8, P5 ;  /* 0x000000080300780c */ /* 0x000fc60002f24270 */
[----:B------:R1:W-:Y:S04]  /*e6b0*/  @P0 STG.E.U16 desc[UR46][R8.64+0x72], R135 ;  /* 0x0000728708000986 */ /* 0x0003e8000c10152e */
[----:B------:R1:W-:Y:S04]  /*e6c0*/  @P2 STG.E.U16 desc[UR46][R4.64+0x80], R104 ;  /* 0x0000806804002986 */ /* 0x0003e8000c10152e */
[----:B------:R1:W-:Y:S01]  /*e6d0*/  @P3 STG.E.U16 desc[UR46][R4.64+0x82], R105 ;  /* 0x0000826904003986 */ /* 0x0003e2000c10152e */
[----:B------:R-:W-:-:S03]  /*e6e0*/  ISETP.GT.AND P3, PT, R0, 0x49, PT ;  /* 0x000000490000780c */ /* 0x000fc60003f64270 */
[----:B------:R1:W-:Y:S01]  /*e6f0*/  @P4 STG.E.U16 desc[UR46][R6.64+0x80], R106 ;  /* 0x0000806a06004986 */ /* 0x0003e2000c10152e */
[C---:B------:R-:W-:Y:S02]  /*e700*/  ISETP.GT.AND P4, PT, R0.reuse, 0x48, PT ;  /* 0x000000480000780c */ /* 0x040fe40003f84270 */
[C---:B------:R-:W-:Y:S01]  /*e710*/  ISETP.GT.AND P2, PT, R3.reuse, RZ, P3 ;  /* 0x000000ff0300720c */ /* 0x040fe20001f44270 */
[----:B------:R1:W-:Y:S01]  /*e720*/  @P1 STG.E.U16 desc[UR46][R6.64+0x82], R107 ;  /* 0x0000826b06001986 */ /* 0x0003e2000c10152e */
[C---:B------:R-:W-:Y:S02]  /*e730*/  ISETP.GT.AND P0, PT, R3.reuse, RZ, P4 ;  /* 0x000000ff0300720c */ /* 0x040fe40002704270 */
[----:B------:R-:W-:Y:S02]  /*e740*/  ISETP.GT.AND P1, PT, R3, 0x8, P4 ;  /* 0x000000080300780c */ /* 0x000fe40002724270 */
[----:B------:R-:W-:Y:S02]  /*e750*/  P2R R13, PR, RZ, 0x10 ;  /* 0x00000010ff0d7803 */ /* 0x000fe40000000000 */
[----:B------:R-:W-:-:S05]  /*e760*/  ISETP.GT.AND P4, PT, R0, 0x59, PT ;  /* 0x000000590000780c */ /* 0x000fca0003f84270 */
[----:B------:R1:W-:Y:S01]  /*e770*/  @P2 STG.E.U16 desc[UR46][R4.64+0x92], R109 ;  /* 0x0000926d04002986 */ /* 0x0003e2000c10152e */
[----:B------:R-:W-:-:S03]  /*e780*/  ISETP.GT.AND P2, PT, R0, 0x50, PT ;  /* 0x000000500000780c */ /* 0x000fc60003f44270 */
[----:B------:R1:W-:Y:S01]  /*e790*/  @P0 STG.E.U16 desc[UR46][R4.64+0x90], R108 ;  /* 0x0000906c04000986 */ /* 0x0003e2000c10152e */
[----:B------:R-:W-:-:S03]  /*e7a0*/  ISETP.GT.AND P0, PT, R3, 0x8, P3 ;  /* 0x000000080300780c */ /* 0x000fc60001f04270 */
[----:B------:R1:W-:Y:S01]  /*e7b0*/  @P1 STG.E.U16 desc[UR46][R6.64+0x90], R110 ;  /* 0x0000906e06001986 */ /* 0x0003e2000c10152e */
[----:B------:R-:W-:-:S09]  /*e7c0*/  ISETP.GT.AND P1, PT, R3, RZ, P2 ;  /* 0x000000ff0300720c */ /* 0x000fd20001724270 */
[----:B------:R1:W-:Y:S01]  /*e7d0*/  @P0 STG.E.U16 desc[UR46][R6.64+0x92], R111 ;  /* 0x0000926f06000986 */ /* 0x0003e2000c10152e */
[----:B------:R-:W-:-:S03]  /*e7e0*/  ISETP.GT.AND P0, PT, R0, 0x51, PT ;  /* 0x000000510000780c */ /* 0x000fc60003f04270 */
[----:B------:R1:W-:Y:S01]  /*e7f0*/  @P1 STG.E.U16 desc[UR46][R4.64+0xa0], R112 ;  /* 0x0000a07004001986 */ /* 0x0003e2000c10152e */
[----:B------:R-:W-:-:S13]  /*e800*/  ISETP.GT.AND P1, PT, R3, RZ, P0 ;  /* 0x000000ff0300720c */ /* 0x000fda0000724270 */
[----:B------:R1:W-:Y:S01]  /*e810*/  @P1 STG.E.U16 desc[UR46][R4.64+0xa2], R113 ;  /* 0x0000a27104001986 */ /* 0x0003e2000c10152e */
[----:B------:R-:W-:-:S13]  /*e820*/  ISETP.GT.AND P1, PT, R3, 0x8, P2 ;  /* 0x000000080300780c */ /* 0x000fda0001724270 */
[----:B------:R1:W-:Y:S01]  /*e830*/  @P1 STG.E.U16 desc[UR46][R6.64+0xa0], R114 ;  /* 0x0000a07206001986 */ /* 0x0003e2000c10152e */
[----:B------:R-:W-:-:S13]  /*e840*/  ISETP.GT.AND P1, PT, R3, 0x8, P0 ;  /* 0x000000080300780c */ /* 0x000fda0000724270 */
[----:B------:R1:W-:Y:S01]  /*e850*/  @P1 STG.E.U16 desc[UR46][R6.64+0xa2], R115 ;  /* 0x0000a27306001986 */ /* 0x0003e2000c10152e */
[----:B------:R-:W-:-:S04]  /*e860*/  ISETP.GT.AND P1, PT, R0, 0x58, PT ;  /* 0x000000580000780c */ /* 0x000fc80003f24270 */
[----:B------:R-:W-:-:S13]  /*e870*/  ISETP.GT.AND P6, PT, R3, RZ, P1 ;  /* 0x000000ff0300720c */ /* 0x000fda0000fc4270 */
[----:B------:R1:W-:Y:S01]  /*e880*/  @P6 STG.E.U16 desc[UR46][R4.64+0xb0], R116 ;  /* 0x0000b07404006986 */ /* 0x0003e2000c10152e */
[C---:B------:R-:W-:Y:S02]  /*e890*/  ISETP.GT.AND P6, PT, R3.reuse, RZ, P4 ;  /* 0x000000ff0300720c */ /* 0x040fe400027c4270 */
[----:B------:R-:W-:-:S11]  /*e8a0*/  ISETP.GT.AND P4, PT, R3, 0x8, P4 ;  /* 0x000000080300780c */ /* 0x000fd60002784270 */
[----:B------:R1:W-:Y:S01]  /*e8b0*/  @P6 STG.E.U16 desc[UR46][R4.64+0xb2], R117 ;  /* 0x0000b27504006986 */ /* 0x0003e2000c10152e */
[----:B------:R-:W-:-:S03]  /*e8c0*/  ISETP.GT.AND P6, PT, R3, 0x8, P1 ;  /* 0x000000080300780c */ /* 0x000fc60000fc4270 */
[----:B------:R1:W-:Y:S10]  /*e8d0*/  @P4 STG.E.U16 desc[UR46][R6.64+0xb2], R119 ;  /* 0x0000b27706004986 */ /* 0x0003f4000c10152e */
[----:B------:R1:W-:Y:S01]  /*e8e0*/  @P6 STG.E.U16 desc[UR46][R6.64+0xb0], R118 ;  /* 0x0000b07606006986 */ /* 0x0003e2000c10152e */
[----:B------:R-:W-:-:S04]  /*e8f0*/  ISETP.NE.AND P6, PT, R12, RZ, PT ;  /* 0x000000ff0c00720c */ /* 0x000fc80003fc5270 */
[C---:B------:R-:W-:Y:S02]  /*e900*/  ISETP.GT.AND P4, PT, R3.reuse, 0x80, P6 ;  /* 0x000000800300780c */ /* 0x040fe40003784270 */
[----:B------:R-:W-:-:S11]  /*e910*/  ISETP.GT.AND P6, PT, R3, 0x88, P6 ;  /* 0x000000880300780c */ /* 0x000fd600037c4270 */
[----:B------:R1:W-:Y:S01]  /*e920*/  @P4 STG.E.U16 desc[UR46][R10.64+0x80], R88 ;  /* 0x000080580a004986 */ /* 0x0003e2000c10152e */
[C---:B------:R-:W-:Y:S02]  /*e930*/  ISETP.GT.AND P4, PT, R3.reuse, 0x80, P5 ;  /* 0x000000800300780c */ /* 0x040fe40002f84270 */
[----:B------:R-:W-:-:S11]  /*e940*/  ISETP.GT.AND P5, PT, R3, 0x88, P5 ;  /* 0x000000880300780c */ /* 0x000fd60002fa4270 */
        /* <DEDUP_REMOVED lines=100> */
[----:B------:R-:W-:-:S03]  /*ef90*/  ISETP.GT.AND P4, PT, R3, 0x80, P5 ;  /* 0x000000800300780c */ /* 0x000fc60002f84270 */
[----:B------:R1:W-:Y:S01]  /*efa0*/  @P2 STG.E.U16 desc[UR46][R8.64+0xe0], R66 ;  /* 0x0000e04208002986 */ /* 0x0003e2000c10152e */
[----:B------:R-:W-:-:S03]  /*efb0*/  ISETP.GT.AND P2, PT, R3, RZ, P6 ;  /* 0x000000ff0300720c */ /* 0x000fc60003744270 */
[----:B------:R1:W-:Y:S01]  /*efc0*/  @P0 STG.E.U16 desc[UR46][R8.64+0xe2], R67 ;  /* 0x0000e24308000986 */ /* 0x0003e2000c10152e */
[----:B------:R-:W-:-:S03]  /*efd0*/  ISETP.GT.AND P0, PT, R0, 0x81, PT ;  /* 0x000000810000780c */ /* 0x000fc60003f04270 */
[----:B------:R1:W-:Y:S01]  /*efe0*/  @P3 STG.E.U16 desc[UR46][R10.64+0xf0], R68 ;  /* 0x0000f0440a003986 */ /* 0x0003e2000c10152e */
[----:B------:R-:W-:-:S03]  /*eff0*/  ISETP.GT.AND P3, PT, R3, 0x8, P0 ;  /* 0x000000080300780c */ /* 0x000fc60000764270 */
[----:B------:R1:W-:Y:S01]  /*f000*/  @P4 STG.E.U16 desc[UR46][R10.64+0xf2], R69 ;  /* 0x0000f2450a004986 */ /* 0x0003e2000c10152e */
[----:B------:R-:W-:-:S03]  /*f010*/  ISETP.GT.AND P4, PT, R3, RZ, P0 ;  /* 0x000000ff0300720c */ /* 0x000fc60000784270 */
[----:B------:R1:W-:Y:S01]  /*f020*/  @P1 STG.E.U16 desc[UR46][R8.64+0xf0], R70 ;  /* 0x0000f04608001986 */ /* 0x0003e2000c10152e */
[C---:B------:R-:W-:Y:S02]  /*f030*/  ISETP.GT.AND P1, PT, R3.reuse, 0x88, P5 ;  /* 0x000000880300780c */ /* 0x040fe40002f24270 */
[----:B------:R-:W-:-:S11]  /*f040*/  ISETP.GT.AND P5, PT, R3, 0x8, P6 ;  /* 0x000000080300780c */ /* 0x000fd600037a4270 */
[----:B------:R1:W-:Y:S01]  /*f050*/  @P1 STG.E.U16 desc[UR46][R8.64+0xf2], R71 ;  /* 0x0000f24708001986 */ /* 0x0003e2000c10152e */
[----:B------:R-:W-:-:S03]  /*f060*/  ISETP.GT.AND P1, PT, R0, 0x88, PT ;  /* 0x000000880000780c */ /* 0x000fc60003f24270 */
[----:B------:R1:W-:Y:S01]  /*f070*/  @P2 STG.E.U16 desc[UR46][R4.64+0x100], R40 ;  /* 0x0001002804002986 */ /* 0x0003e2000c10152e */
[----:B------:R-:W-:Y:S02]  /*f080*/  ISETP.GT.AND P2, PT, R0, 0x89, PT ;  /* 0x000000890000780c */ /* 0x000fe40003f44270 */
[----:B------:R-:W-:Y:S01]  /*f090*/  P2R R13, PR, RZ, 0x2 ;  /* 0x00000002ff0d7803 */ /* 0x000fe20000000000 */
[----:B------:R1:W-:Y:S01]  /*f0a0*/  @P4 STG.E.U16 desc[UR46][R4.64+0x102], R41 ;  /* 0x0001022904004986 */ /* 0x0003e2000c10152e */
[C---:B------:R-:W-:Y:S02]  /*f0b0*/  ISETP.GT.AND P4, PT, R3.reuse, RZ, P1 ;  /* 0x000000ff0300720c */ /* 0x040fe40000f84270 */
[----:B------:R-:W-:Y:S01]  /*f0c0*/  P2R R12, PR, RZ, 0x4 ;  /* 0x00000004ff0c7803 */ /* 0x000fe20000000000 */
[----:B------:R1:W-:Y:S01]  /*f0d0*/  @P3 STG.E.U16 desc[UR46][R6.64+0x102], R43 ;  /* 0x0001022b06003986 */ /* 0x0003e2000c10152e */
[----:B------:R-:W-:-:S03]  /*f0e0*/  ISETP.GT.AND P3, PT, R3, RZ, P2 ;  /* 0x000000ff0300720c */ /* 0x000fc60001764270 */
[----:B------:R1:W-:Y:S01]  /*f0f0*/  @P5 STG.E.U16 desc[UR46][R6.64+0x100], R42 ;  /* 0x0001002a06005986 */ /* 0x0003e2000c10152e */
[----:B------:R-:W-:-:S05]  /*f100*/  ISETP.GT.AND P5, PT, R3, 0x8, P1 ;  /* 0x000000080300780c */ /* 0x000fca0000fa4270 */
[----:B------:R1:W-:Y:S01]  /*f110*/  @P4 STG.E.U16 desc[UR46][R4.64+0x110], R44 ;  /* 0x0001102c04004986 */ /* 0x0003e2000c10152e */
[----:B------:R-:W-:-:S03]  /*f120*/  ISETP.GT.AND P4, PT, R3, 0x8, P2 ;  /* 0x000000080300780c */ /* 0x000fc60001784270 */
[----:B------:R1:W-:Y:S01]  /*f130*/  @P3 STG.E.U16 desc[UR46][R4.64+0x112], R45 ;  /* 0x0001122d04003986 */ /* 0x0003e2000c10152e */
[----:B------:R-:W-:-:S03]  /*f140*/  ISETP.GT.AND P3, PT, R0, 0x90, PT ;  /* 0x000000900000780c */ /* 0x000fc60003f64270 */
[----:B------:R1:W-:Y:S01]  /*f150*/  @P5 STG.E.U16 desc[UR46][R6.64+0x110], R46 ;  /* 0x0001102e06005986 */ /* 0x0003e2000c10152e */
[----:B------:R-:W-:-:S05]  /*f160*/  ISETP.GT.AND P5, PT, R3, RZ, P3 ;  /* 0x000000ff0300720c */ /* 0x000fca0001fa4270 */
[----:B------:R1:W-:Y:S01]  /*f170*/  @P4 STG.E.U16 desc[UR46][R6.64+0x112], R47 ;  /* 0x0001122f06004986 */ /* 0x0003e2000c10152e */
[----:B------:R-:W-:-:S07]  /*f180*/  ISETP.GT.AND P4, PT, R0, 0x91, PT ;  /* 0x000000910000780c */ /* 0x000fce0003f84270 */
        /* <DEDUP_REMOVED lines=10> */
[----:B------:R-:W-:-:S04]  /*f230*/  ISETP.GT.AND P6, PT, R0, 0x99, PT ;  /* 0x000000990000780c */ /* 0x000fc80003fc4270 */
[----:B------:R-:W-:-:S13]  /*f240*/  ISETP.GT.AND P1, PT, R3, RZ, P6 ;  /* 0x000000ff0300720c */ /* 0x000fda0003724270 */
[----:B------:R1:W-:Y:S01]  /*f250*/  @P1 STG.E.U16 desc[UR46][R4.64+0x132], R53 ;  /* 0x0001323504001986 */ /* 0x0003e2000c10152e */
[----:B------:R-:W-:-:S13]  /*f260*/  ISETP.GT.AND P1, PT, R3, 0x8, P5 ;  /* 0x000000080300780c */ /* 0x000fda0002f24270 */
[----:B------:R1:W-:Y:S01]  /*f270*/  @P1 STG.E.U16 desc[UR46][R6.64+0x130], R54 ;  /* 0x0001303606001986 */ /* 0x0003e2000c10152e */
[----:B------:R-:W-:-:S13]  /*f280*/  ISETP.GT.AND P1, PT, R3, 0x8, P6 ;  /* 0x000000080300780c */ /* 0x000fda0003724270 */
[----:B------:R1:W-:Y:S01]  /*f290*/  @P1 STG.E.U16 desc[UR46][R6.64+0x132], R55 ;  /* 0x0001323706001986 */ /* 0x0003e2000c10152e */
[----:B------:R-:W-:-:S04]  /*f2a0*/  ISETP.GT.AND P1, PT, R0, 0x80, PT ;  /* 0x000000800000780c */ /* 0x000fc80003f24270 */
        /* <DEDUP_REMOVED lines=8> */
[----:B------:R-:W-:-:S03]  /*f330*/  ISETP.NE.AND P1, PT, R13, RZ, PT ;  /* 0x000000ff0d00720c */ /* 0x000fc60003f25270 */
[----:B------:R1:W-:Y:S01]  /*f340*/  @P0 STG.E.U16 desc[UR46][R8.64+0x102], R27 ;  /* 0x0001021b08000986 */ /* 0x0003e2000c10152e */
[C---:B------:R-:W-:Y:S02]  /*f350*/  ISETP.GT.AND P0, PT, R3.reuse, 0x80, P1 ;  /* 0x000000800300780c */ /* 0x040fe40000f04270 */
[----:B------:R-:W-:-:S11]  /*f360*/  ISETP.GT.AND P1, PT, R3, 0x88, P1 ;  /* 0x000000880300780c */ /* 0x000fd60000f24270 */
        /* <DEDUP_REMOVED lines=13> */
[C---:B------:R-:W-:Y:S02]  /*f440*/  ISETP.GT.AND P0, PT, R3.reuse, 0x80, P6 ;  /* 0x000000800300780c */ /* 0x040fe40003704270 */
[----:B------:R-:W-:Y:S01]  /*f450*/  ISETP.GT.AND P6, PT, R3, 0x88, P6 ;  /* 0x000000880300780c */ /* 0x000fe200037c4270 */
[----:B------:R1:W-:Y:S04]  /*f460*/  @P1 STG.E.U16 desc[UR46][R10.64+0x122], R33 ;  /* 0x000122210a001986 */ /* 0x0003e8000c10152e */
[----:B------:R1:W-:Y:S04]  /*f470*/  @P3 STG.E.U16 desc[UR46][R8.64+0x120], R34 ;  /* 0x0001202208003986 */ /* 0x0003e8000c10152e */
[----:B------:R1:W-:Y:S04]  /*f480*/  @P4 STG.E.U16 desc[UR46][R8.64+0x122], R35 ;  /* 0x0001222308004986 */ /* 0x0003e8000c10152e */
[----:B------:R1:W-:Y:S04]  /*f490*/  @P2 STG.E.U16 desc[UR46][R10.64+0x130], R36 ;  /* 0x000130240a002986 */ /* 0x0003e8000c10152e */
[----:B------:R1:W-:Y:S04]  /*f4a0*/  @P0 STG.E.U16 desc[UR46][R10.64+0x132], R37 ;  /* 0x000132250a000986 */ /* 0x0003e8000c10152e */
[----:B------:R1:W-:Y:S04]  /*f4b0*/  @P5 STG.E.U16 desc[UR46][R8.64+0x130], R38 ;  /* 0x0001302608005986 */ /* 0x0003e8000c10152e */
[----:B------:R1:W-:Y:S02]  /*f4c0*/  @P6 STG.E.U16 desc[UR46][R8.64+0x132], R39 ;  /* 0x0001322708006986 */ /* 0x0003e4000c10152e */
.L_x_344:
[----:B------:R-:W-:Y:S05]  /*f4d0*/  BSYNC B0 ;  /* 0x0000000000007941 */ /* 0x000fea0003800000 */
.L_x_28:
[----:B------:R-:W-:Y:S01]  /*f4e0*/  ULDC UR4, c[0x0][0xc] ;  /* 0x0000030000047ab9 */ /* 0x000fe20000000800 */
[----:B------:R-:W-:Y:S01]  /*f4f0*/  ULDC UR5, c[0x0][0x10] ;  /* 0x0000040000057ab9 */ /* 0x000fe20000000800 */
[----:B------:R-:W2:Y:S01]  /*f500*/  LDC R3, c[0x0][0x14] ;  /* 0x00000500ff037b82 */ /* 0x000ea20000000800 */
[----:B------:R-:W-:Y:S01]  /*f510*/  UIMAD.WIDE.U32 UR4, UR4, UR5, URZ ;  /* 0x00000005040472a5 */ /* 0x000fe2000f8e003f */
[----:B0-----:R-:W-:Y:S01]  /*f520*/  PRMT R0, RZ, 0x7610, R0 ;  /* 0x00007610ff007816 */ /* 0x001fe20000000000 */
[----:B------:R-:W-:Y:S01]  /*f530*/  UMOV UR41, 0xffffffff ;  /* 0xffffffff00297882 */ /* 0x000fe20000000000 */
[----:B------:R-:W-:-:S03]  /*f540*/  UMOV UR42, 0xffffffff ;  /* 0xffffffff002a7882 */ /* 0x000fc60000000000 */
[----:B--2---:R-:W-:-:S04]  /*f550*/  IMAD.WIDE.U32 R16, R3, UR4, R16 ;  /* 0x0000000403107c25 */ /* 0x004fc8000f8e0010 */
[----:B------:R-:W-:Y:S01]  /*f560*/  IMAD R3, R3, UR5, RZ ;  /* 0x0000000503037c24 */ /* 0x000fe2000f8e02ff */
[----:B------:R-:W-:Y:S02]  /*f570*/  ULDC.64 UR4, c[0x0][0x650] ;  /* 0x0001940000047ab9 */ /* 0x000fe40000000a00 */
[----:B------:R-:W-:Y:S01]  /*f580*/  ISETP.GE.U32.AND P0, PT, R16, UR4, PT ;  /* 0x0000000410007c0c */ /* 0x000fe2000bf06070 */
[----:B------:R-:W-:-:S05]  /*f590*/  IMAD.IADD R17, R17, 0x1, R3 ;  /* 0x0000000111117824 */ /* 0x000fca00078e0203 */
[----:B------:R-:W-:-:S13]  /*f5a0*/  ISETP.GE.U32.AND.EX P0, PT, R17, UR5, PT, P0 ;  /* 0x0000000511007c0c */ /* 0x000fda000bf06100 */
[----:B------:R-:W-:Y:S05]  /*f5b0*/  @P0 BRA `(.L_x_345) ;  /* 0x0000000400880947 */ /* 0x000fea0003800000 */
[----:B------:R-:W0:Y:S01]  /*f5c0*/  S2UR UR6, SR_CTAID.X ;  /* 0x00000000000679c3 */ /* 0x000e220000002500 */
[----:B------:R-:W-:Y:S01]  /*f5d0*/  ULDC.64 UR12, c[0x0][0x628] ;  /* 0x00018a00000c7ab9 */ /* 0x000fe20000000a00 */
[----:B------:R-:W-:Y:S01]  /*f5e0*/  ULDC UR4, c[0x0][0x150] ;  /* 0x0000540000047ab9 */ /* 0x000fe20000000800 */
[----:B------:R-:W-:Y:S01]  /*f5f0*/  ISETP.NE.U32.AND P0, PT, RZ, UR12, PT ;  /* 0x0000000cff007c0c */ /* 0x000fe2000bf05070 */
[----:B------:R-:W-:Y:S01]  /*f600*/  ULDC UR15, c[0x0][0x630] ;  /* 0x00018c00000f7ab9 */ /* 0x000fe20000000800 */
[C---:B------:R-:W-:Y:S01]  /*f610*/  R2UR UR16, R16.reuse ;  /* 0x00000000101072ca */ /* 0x040fe200000e0000 */
[----:B------:R-:W-:Y:S01]  /*f620*/  ULDC UR18, c[0x0][0x154] ;  /* 0x0000550000127ab9 */ /* 0x000fe20000000800 */
[----:B------:R-:W-:Y:S01]  /*f630*/  ISETP.NE.AND.EX P0, PT, RZ, UR13, PT, P0 ;  /* 0x0000000dff007c0c */ /* 0x000fe2000bf05300 */
[----:B------:R-:W2:Y:S01]  /*f640*/  S2UR UR19, SR_CTAID.Y ;  /* 0x00000000001379c3 */ /* 0x000ea20000002600 */
[----:B------:R-:W-:Y:S02]  /*f650*/  R2UR UR17, R17 ;  /* 0x00000000111172ca */ /* 0x000fe400000e0000 */
[----:B------:R-:W-:-:S02]  /*f660*/  R2UR UR10, R16 ;  /* 0x00000000100a72ca */ /* 0x000fc400000e0000 */
[----:B------:R-:W-:Y:S02]  /*f670*/  R2UR UR11, R17 ;  /* 0x00000000110b72ca */ /* 0x000fe400000e0000 */
[----:B0-----:R-:W-:-:S05]  /*f680*/  I2FP.F32.U32 R0, UR6 ;  /* 0x0000000600007c45 */ /* 0x001fca0008201000 */
[----:B------:R-:W-:-:S04]  /*f690*/  FMUL R0, R0, UR4 ;  /* 0x0000000400007c20 */ /* 0x000fc80008400000 */
[----:B------:R0:W0:Y:S01]  /*f6a0*/  F2I.U32.TRUNC.NTZ R3, R0 ;  /* 0x0000000000037305 */ /* 0x000022000020f000 */
[----:B--2---:R-:W-:Y:S05]  /*f6b0*/  @!P0 BRA `(.L_x_346) ;  /* 0x0000000000308947 */ /* 0x004fea0003800000 */
        /* <DEDUP_REMOVED lines=12> */
.L_x_346:
[----:B------:R-:W-:Y:S01]  /*f780*/  USHF.R.U64 UR42, UR10, UR15, UR11 ;  /* 0x0000000f0a2a7299 */ /* 0x000fe2000800120b */
[----:B0-----:R-:W-:Y:S01]  /*f790*/  I2FP.F32.U32 R0, UR19 ;  /* 0x0000001300007c45 */ /* 0x001fe20008201000 */
[----:B------:R-:W-:Y:S01]  /*f7a0*/  USHF.R.U32.HI UR4, URZ, UR15, UR11 ;  /* 0x0000000f3f047299 */ /* 0x000fe2000801160b */
[----:B------:R-:W-:Y:S01]  /*f7b0*/  R2UR UR14, R3 ;  /* 0x00000000030e72ca */ /* 0x000fe200000e0000 */
        /* <DEDUP_REMOVED lines=11> */
[----:B------:R-:W-:Y:S02]  /*f870*/  ULDC UR21, c[0x0][0x658] ;  /* 0x0001960000157ab9 */ /* 0x000fe40000000800 */
[----:B------:R-:W-:Y:S01]  /*f880*/  UIADD3 UR9, UR11, UR9, URZ ;  /* 0x000000090b097290 */ /* 0x000fe2000fffe03f */
[----:B------:R-:W-:Y:S01]  /*f890*/  UMOV UR16, 0xffffffff ;  /* 0xffffffff00107882 */ /* 0x000fe20000000000 */
[----:B------:R-:W-:Y:S01]  /*f8a0*/  ULDC.64 UR4, c[0x0][0x640] ;  /* 0x0001900000047ab9 */ /* 0x000fe20000000a00 */
[----:B------:R-:W-:Y:S01]  /*f8b0*/  USHF.L.U32 UR16, UR16, UR21, URZ ;  /* 0x0000001510107299 */ /* 0x000fe2000800063f */
[----:B------:R-:W-:Y:S01]  /*f8c0*/  ISETP.NE.U32.AND P0, PT, RZ, UR4, PT ;  /* 0x00000004ff007c0c */ /* 0x000fe2000bf05070 */
[----:B------:R-:W-:-:S02]  /*f8d0*/  USHF.R.U64 UR17, UR10, UR12, UR9 ;  /* 0x0000000c0a117299 */ /* 0x000fc40008001209 */
[----:B------:R-:W-:Y:S01]  /*f8e0*/  USHF.R.U32.HI UR9, URZ, UR12, UR9 ;  /* 0x0000000c3f097299 */ /* 0x000fe20008011609 */
[----:B0-----:R-:W-:Y:S01]  /*f8f0*/  R2UR UR15, R0 ;  /* 0x00000000000f72ca */ /* 0x001fe200000e0000 */
[----:B------:R-:W-:Y:S01]  /*f900*/  ULDC UR18, c[0x0][0x608] ;  /* 0x0001820000127ab9 */ /* 0x000fe20000000800 */
[----:B------:R-:W-:Y:S01]  /*f910*/  ULOP3.LUT UR40, URZ, UR16, URZ, 0x33, !UPT ;  /* 0x000000103f287292 */ /* 0x000fe2000f8e333f */
[----:B------:R-:W-:Y:S01]  /*f920*/  ISETP.NE.AND.EX P0, PT, RZ, UR5, PT, P0 ;  /* 0x00000005ff007c0c */ /* 0x000fe2000bf05300 */
[----:B------:R-:W-:Y:S02]  /*f930*/  USHF.R.U64 UR16, UR17, UR18, UR9 ;  /* 0x0000001211107299 */ /* 0x000fe40008001209 */
[----:B------:R-:W-:Y:S02]  /*f940*/  USHF.R.U32.HI UR9, URZ, UR18, UR9 ;  /* 0x000000123f097299 */ /* 0x000fe40008011609 */
[----:B------:R-:W-:Y:S02]  /*f950*/  UIADD3 UR14, -UR14, URZ, URZ ;  /* 0x0000003f0e0e7290 */ /* 0x000fe4000fffe13f */
[----:B------:R-:W-:Y:S01]  /*f960*/  USHF.R.U64 UR18, UR16, UR21, UR9 ;  /* 0x0000001510127299 */ /* 0x000fe20008001209 */
[----:B------:R-:W-:Y:S01]  /*f970*/  UMOV UR20, 0x1 ;  /* 0x0000000100147882 */ /* 0x000fe20000000000 */
[----:B------:R-:W-:Y:S01]  /*f980*/  ULDC UR13, c[0x0][0x144] ;  /* 0x00005100000d7ab9 */ /* 0x000fe20000000800 */
[----:B------:R-:W-:Y:S01]  /*f990*/  ULDC UR7, c[0x0][0x600] ;  /* 0x0001800000077ab9 */ /* 0x000fe20000000800 */
[----:B------:R-:W-:-:S02]  /*f9a0*/  USHF.L.U32 UR24, UR20, UR21, URZ ;  /* 0x0000001514187299 */ /* 0x000fc4000800063f */
[----:B------:R-:W-:Y:S02]  /*f9b0*/  USHF.R.U32.HI UR9, URZ, UR21, UR9 ;  /* 0x000000153f097299 */ /* 0x000fe40008011609 */
[----:B------:R-:W-:Y:S02]  /*f9c0*/  UIMAD UR21, UR13, UR14, UR6 ;  /* 0x0000000e0d1572a4 */ /* 0x000fe4000f8e0206 */
[----:B------:R-:W-:Y:S02]  /*f9d0*/  UIADD3 UR8, UR7, -0x1, URZ ;  /* 0xffffffff07087890 */ /* 0x000fe4000fffe03f */
[----:B------:R-:W-:Y:S01]  /*f9e0*/  UIADD3 UR20, -UR15, URZ, URZ ;  /* 0x0000003f0f147290 */ /* 0x000fe2000fffe13f */
        /* <DEDUP_REMOVED lines=17> */
.L_x_347:
[----:B------:R-:W-:Y:S01]  /*fb00*/  UISETP.NE.AND UP0, UPT, UR39, URZ, UPT ;  /* 0x0000003f2700728c */ /* 0x000fe2000bf05270 */
[----:B------:R-:W-:Y:S01]  /*fb10*/  IMAD.MOV.U32 R0, RZ, RZ, 0x1 ;  /* 0x00000001ff007424 */ /* 0x000fe200078e00ff */
[----:B------:R-:W-:Y:S02]  /*fb20*/  USHF.R.U64 UR4, UR6, UR22, UR9 ;  /* 0x0000001606047299 */ /* 0x000fe40008001209 */
[----:B------:R-:W-:Y:S02]  /*fb30*/  ULOP3.LUT UR40, UR16, UR40, URZ, 0xc0, !UPT ;  /* 0x0000002810287292 */ /* 0x000fe4000f8ec03f */
[----:B------:R-:W-:Y:S02]  /*fb40*/  UIADD3 UR5, -UR4, URZ, URZ ;  /* 0x0000003f04057290 */ /* 0x000fe4000fffe13f */
[----:B------:R-:W-:Y:S02]  /*fb50*/  UIMAD UR40, UR24, UR4, UR40 ;  /* 0x00000004182872a4 */ /* 0x000fe4000f8e0228 */
[----:B------:R-:W-:-:S02]  /*fb60*/  ULOP3.LUT UR8, UR17, UR8, URZ, 0xc0, !UPT ;  /* 0x0000000811087292 */ /* 0x000fc4000f8ec03f */
[----:B------:R-:W-:Y:S02]  /*fb70*/  @UP0 UIMAD UR21, UR25, UR20, UR19 ;  /* 0x00000014191502a4 */ /* 0x000fe4000f8e0213 */
[----:B------:R-:W-:-:S03]  /*fb80*/  UIMAD UR4, UR5, UR23, UR18 ;  /* 0x00000017050472a4 */ /* 0x000fc6000f8e0212 */
[----:B------:R-:W-:Y:S01]  /*fb90*/  ULDC UR5, c[0x0][0x610] ;  /* 0x0001840000057ab9 */ /* 0x000fe20000000800 */
[----:B------:R-:W-:Y:S02]  /*fba0*/  UIMAD UR4, UR4, UR7, UR8 ;  /* 0x00000007040472a4 */ /* 0x000fe4000f8e0208 */
[----:B------:R-:W-:-:S04]  /*fbb0*/  UIMAD UR40, UR40, UR5, UR21 ;  /* 0x00000005282872a4 */ /* 0x000fc8000f8e0215 */
[----:B------:R-:W-:Y:S02]  /*fbc0*/  USEL UR41, UR4, UR40, !UP0 ;  /* 0x0000002804297287 */ /* 0x000fe4000c000000 */
[----:B------:R-:W-:-:S12]  /*fbd0*/  USEL UR40, UR40, UR4, !UP0 ;  /* 0x0000000428287287 */ /* 0x000fd8000c000000 */
.L_x_345:
[----:B------:R-:W-:-:S13]  /*fbe0*/  LOP3.LUT P0, RZ, R0, 0xff, RZ, 0xc0, !PT ;  /* 0x000000ff00ff7812 */ /* 0x000fda000780c0ff */
[----:B------:R-:W-:Y:S05]  /*fbf0*/  @P0 BRA `(.L_x_348) ;  /* 0xffffff1400280947 */ /* 0x000fea000383ffff */
[----:B------:R-:W-:Y:S05]  /*fc00*/  EXIT ;  /* 0x000000000000794d */ /* 0x000fea0003800000 */
.L_x_3:
[----:B------:R-:W-:Y:S01]  /*fc10*/  ULDC.64 UR8, c[0x0][0x650] ;  /* 0x0001940000087ab9 */ /* 0x000fe20000000a00 */
[----:B------:R-:W-:Y:S01]  /*fc20*/  PRMT R0, RZ, 0x7610, R0 ;  /* 0x00007610ff007816 */ /* 0x000fe20000000000 */
[----:B------:R-:W-:Y:S01]  /*fc30*/  IMAD.MOV.U32 R3, RZ, RZ, -0x1 ;  /* 0xffffffffff037424 */ /* 0x000fe200078e00ff */
[----:B------:R-:W-:Y:S01]  /*fc40*/  ISETP.GE.U32.AND P0, PT, R16, UR8, PT ;  /* 0x0000000810007c0c */ /* 0x000fe2000bf06070 */
[----:B------:R-:W-:Y:S02]  /*fc50*/  IMAD.MOV.U32 R4, RZ, RZ, -0x1 ;  /* 0xffffffffff047424 */ /* 0x000fe400078e00ff */
[----:B------:R-:W-:Y:S01]  /*fc60*/  IMAD.MOV.U32 R11, RZ, RZ, -0x1 ;  /* 0xffffffffff0b7424 */ /* 0x000fe200078e00ff */
[----:B------:R-:W-:-:S13]  /*fc70*/  ISETP.GE.U32.AND.EX P0, PT, R17, UR9, PT, P0 ;  /* 0x0000000911007c0c */ /* 0x000fda000bf06100 */
[----:B------:R-:W-:Y:S05]  /*fc80*/  @P0 BRA `(.L_x_349) ;  /* 0x00000004008c0947 */ /* 0x000fea0003800000 */
[----:B------:R-:W-:Y:S01]  /*fc90*/  I2FP.F32.U32 R0, UR4 ;  /* 0x0000000400007c45 */ /* 0x000fe20008201000 */
[----:B0-----:R-:W-:Y:S01]  /*fca0*/  ULDC.64 UR16, c[0x0][0x628] ;  /* 0x00018a0000107ab9 */ /* 0x001fe20000000a00 */
        /* <DEDUP_REMOVED lines=24> */
.L_x_350:
        /* <DEDUP_REMOVED lines=24> */
[----:B------:R-:W-:Y:S01]  /*ffb0*/  UMOV UR19, 0x1 ;  /* 0x0000000100137882 */ /* 0x000fe20000000000 */
[----:B------:R-:W-:Y:S01]  /*ffc0*/  ULDC UR20, c[0x0][0x608] ;  /* 0x0001820000147ab9 */ /* 0x000fe20000000800 */
[----:B------:R-:W-:Y:S01]  /*ffd0*/  USHF.L.U32 UR26, UR19, UR23, URZ ;  /* 0x00000017131a7299 */ /* 0x000fe2000800063f */
[----:B------:R-:W-:Y:S01]  /*ffe0*/  ISETP.NE.AND.EX P0, PT, RZ, UR9, PT, P0 ;  /* 0x00000009ff007c0c */ /* 0x000fe2000bf05300 */
[----:B------:R-:W-:Y:S02]  /*fff0*/  USHF.R.U64 UR19, UR18, UR20, UR11 ;  /* 0x0000001412137299 */ /* 0x000fe4000800120b */
[----:B------:R-:W-:Y:S02]  /*10000*/  USHF.R.U32.HI UR11, URZ, UR20, UR11 ;  /* 0x000000143f0b7299 */ /* 0x000fe4000801160b */
[----:B------:R-:W-:-:S02]  /*10010*/  UIADD3 UR15, -UR15, URZ, URZ ;  /* 0x0000003f0f0f7290 */ /* 0x000fc4000fffe13f */
[----:B------:R-:W-:Y:S01]  /*10020*/  USHF.R.U64 UR20, UR19, UR23, UR11 ;  /* 0x0000001713147299 */ /* 0x000fe2000800120b */
[----:B------:R-:W-:Y:S01]  /*10030*/  ULDC UR16, c[0x0][0x144] ;  /* 0x0000510000107ab9 */ /* 0x000fe20000000800 */
[----:B------:R-:W-:Y:S01]  /*10040*/  ULDC UR6, c[0x0][0x600] ;  /* 0x0001800000067ab9 */ /* 0x000fe20000000800 */
[----:B------:R-:W-:Y:S02]  /*10050*/  USHF.R.U32.HI UR11, URZ, UR23, UR11 ;  /* 0x000000173f0b7299 */ /* 0x000fe4000801160b */
[----:B------:R-:W-:Y:S02]  /*10060*/  UIMAD UR23, UR16, UR15, UR4 ;  /* 0x0000000f101772a4 */ /* 0x000fe4000f8e0204 */
[----:B------:R-:W-:Y:S02]  /*10070*/  UIADD3 UR22, UR6, -0x1, URZ ;  /* 0xffffffff06167890 */ /* 0x000fe4000fffe03f */
[----:B------:R-:W-:Y:S02]  /*10080*/  ULOP3.LUT UR27, URZ, UR13, URZ, 0x33, !UPT ;  /* 0x0000000d3f1b7292 */ /* 0x000fe4000f8e333f */
        /* <DEDUP_REMOVED lines=18> */
.L_x_351:
[----:B------:R-:W-:Y:S01]  /*101b0*/  UISETP.NE.AND UP0, UPT, UR39, URZ, UPT ;  /* 0x0000003f2700728c */ /* 0x000fe2000bf05270 */
[----:B------:R-:W-:Y:S01]  /*101c0*/  IMAD.MOV.U32 R0, RZ, RZ, 0x1 ;  /* 0x00000001ff007424 */ /* 0x000fe200078e00ff */
[----:B------:R-:W-:Y:S01]  /*101d0*/  USHF.R.U64 UR8, UR4, UR24, UR11 ;  /* 0x0000001804087299 */ /* 0x000fe2000800120b */
[----:B------:R-:W-:Y:S01]  /*101e0*/  IMAD.U32 R11, RZ, RZ, UR5 ;  /* 0x00000005ff0b7e24 */ /* 0x000fe2000f8e00ff */
[----:B------:R-:W-:Y:S02]  /*101f0*/  ULOP3.LUT UR4, UR19, UR27, URZ, 0xc0, !UPT ;  /* 0x0000001b13047292 */ /* 0x000fe4000f8ec03f */
[----:B------:R-:W-:Y:S02]  /*10200*/  ULOP3.LUT UR18, UR18, UR22, URZ, 0xc0, !UPT ;  /* 0x0000001612127292 */ /* 0x000fe4000f8ec03f */
[----:B------:R-:W-:-:S03]  /*10210*/  UIMAD UR4, UR26, UR8, UR4 ;  /* 0x000000081a0472a4 */ /* 0x000fc6000f8e0204 */
[----:B------:R-:W-:Y:S02]  /*10220*/  @UP0 UIMAD UR23, UR28, UR21, UR7 ;  /* 0x000000151c1702a4 */ /* 0x000fe4000f8e0207 */
[----:B------:R-:W-:-:S03]  /*10230*/  UIADD3 UR7, -UR8, URZ, URZ ;  /* 0x0000003f08077290 */ /* 0x000fc6000fffe13f */
[----:B------:R-:W-:Y:S01]  /*10240*/  ULDC UR8, c[0x0][0x610] ;  /* 0x0001840000087ab9 */ /* 0x000fe20000000800 */
[----:B------:R-:W-:Y:S02]  /*10250*/  UIMAD UR7, UR7, UR25, UR20 ;  /* 0x00000019070772a4 */ /* 0x000fe4000f8e0214 */
[----:B------:R-:W-:Y:S02]  /*10260*/  UIMAD UR4, UR4, UR8, UR23 ;  /* 0x00000008040472a4 */ /* 0x000fe4000f8e0217 */
[----:B------:R-:W-:-:S04]  /*10270*/  UIMAD UR7, UR7, UR6, UR18 ;  /* 0x00000006070772a4 */ /* 0x000fc8000f8e0212 */
[----:B------:R-:W-:Y:S02]  /*10280*/  USEL UR6, UR7, UR4, !UP0 ;  /* 0x0000000407067287 */ /* 0x000fe4000c000000 */
[----:B------:R-:W-:-:S04]  /*10290*/  USEL UR4, UR4, UR7, !UP0 ;  /* 0x0000000704047287 */ /* 0x000fc8000c000000 */
[----:B------:R-:W-:Y:S02]  /*102a0*/  IMAD.U32 R4, RZ, RZ, UR6 ;  /* 0x00000006ff047e24 */ /* 0x000fe4000f8e00ff */
[----:B------:R-:W-:-:S07]  /*102b0*/  IMAD.U32 R3, RZ, RZ, UR4 ;  /* 0x00000004ff037e24 */ /* 0x000fce000f8e00ff */
.L_x_349:
[----:B------:R-:W-:-:S08]  /*102c0*/  NOP ;  /* 0x0000000000007918 */ /* 0x000fd00000000000 */
[----:B------:R-:W1:-:S00]  /*102d0*/  USETMAXREG.DEALLOC.CTAPOOL 0x28 ;  /* 0x00000028000079c8 */ /* 0x000e4000080e0500 */
[----:B------:R-:W-:-:S13]  /*102e0*/  ISETP.NE.AND P0, PT, RZ, UR10, PT ;  /* 0x0000000aff007c0c */ /* 0x000fda000bf05270 */
[----:B0-----:R-:W-:Y:S05]  /*102f0*/  @P0 EXIT ;  /* 0x000000000000094d */ /* 0x001fea0003800000 */
[----:B-1----:R-:W-:Y:S01]  /*10300*/  LOP3.LUT P0, RZ, R0, 0xff, RZ, 0xc0, !PT ;  /* 0x000000ff00ff7812 */ /* 0x002fe2000780c0ff */
[----:B------:R-:W-:Y:S02]  /*10310*/  IMAD.MOV.U32 R8, RZ, RZ, 0x1 ;  /* 0x00000001ff087424 */ /* 0x000fe400078e00ff */
[----:B------:R-:W-:-:S10]  /*10320*/  IMAD.MOV.U32 R0, RZ, RZ, RZ ;  /* 0x000000ffff007224 */ /* 0x000fd400078e00ff */
[----:B------:R-:W-:Y:S05]  /*10330*/  @!P0 BRA `(.L_x_352) ;  /* 0x0000000c007c8947 */ /* 0x000fea0003800000 */
[----:B------:R-:W-:Y:S01]  /*10340*/  ULDC UR4, c[0x0][0x28c] ;  /* 0x0000a30000047ab9 */ /* 0x000fe20000000800 */
[----:B------:R-:W-:Y:S01]  /*10350*/  ULDC UR6, c[0x0][0x658] ;  /* 0x0001960000067ab9 */ /* 0x000fe20000000800 */
[----:B------:R-:W-:Y:S01]  /*10360*/  UMOV UR7, 0xffffffff ;  /* 0xffffffff00077882 */ /* 0x000fe20000000000 */
[----:B------:R-:W-:Y:S01]  /*10370*/  UIADD3 UR10, UR4, 0x7f, URZ ;  /* 0x0000007f040a7890 */ /* 0x000fe2000fffe03f */
[C---:B------:R-:W-:Y:S01]  /*10380*/  LOP3.LUT P3, RZ, R2.reuse, 0x7f, RZ, 0xc0, !PT ;  /* 0x0000007f02ff7812 */ /* 0x040fe2000786c0ff */
[----:B------:R-:W-:Y:S01]  /*10390*/  ULDC UR5, c[0x0][0x600] ;  /* 0x0001800000057ab9 */ /* 0x000fe20000000800 */
[----:B------:R-:W-:Y:S01]  /*103a0*/  UMOV UR9, 0x1 ;  /* 0x0000000100097882 */ /* 0x000fe20000000000 */
[----:B------:R-:W-:Y:S01]  /*103b0*/  USHF.L.U32 UR7, UR7, UR6, URZ ;  /* 0x0000000607077299 */ /* 0x000fe2000800063f */
[----:B------:R-:W-:Y:S01]  /*103c0*/  LOP3.LUT P0, RZ, R2, 0x1f, RZ, 0xc0, !PT ;  /* 0x0000001f02ff7812 */ /* 0x000fe2000780c0ff */
[----:B------:R-:W-:Y:S01]  /*103d0*/  UIADD3 UR4, UR5, -0x1, URZ ;  /* 0xffffffff05047890 */ /* 0x000fe2000fffe03f */
[----:B------:R-:W-:Y:S01]  /*103e0*/  BSSY B0, `(.L_x_352) ;  /* 0x00000d4000007945 */ /* 0x000fe20003800000 */
[----:B------:R-:W-:Y:S01]  /*103f0*/  ULDC UR8, c[0x0][0xc] ;  /* 0x0000030000087ab9 */ /* 0x000fe20000000800 */
[----:B------:R-:W-:Y:S01]  /*10400*/  USHF.L.U32 UR5, UR9, UR6, URZ ;  /* 0x0000000609057299 */ /* 0x000fe2000800063f */
[----:B------:R-:W-:Y:S01]  /*10410*/  PLOP3.LUT P0, PT, P0, P3, PT, 0x8a, 0x0 ;  /* 0x000000000000781c */ /* 0x000fe20000707172 */
[----:B------:R-:W-:Y:S01]  /*10420*/  USHF.R.S32.HI UR11, URZ, 0x1f, UR10 ;  /* 0x0000001f3f0b7899 */ /* 0x000fe2000801140a */
[----:B------:R-:W-:Y:S01]  /*10430*/  IMAD.MOV.U32 R9, RZ, RZ, 0x1 ;  /* 0x00000001ff097424 */ /* 0x000fe200078e00ff */
[----:B------:R-:W-:Y:S01]  /*10440*/  ULDC UR9, c[0x0][0x10] ;  /* 0x0000040000097ab9 */ /* 0x000fe20000000800 */
[----:B------:R-:W-:Y:S01]  /*10450*/  ULOP3.LUT UR6, URZ, UR7, URZ, 0x33, !UPT ;  /* 0x000000073f067292 */ /* 0x000fe2000f8e333f */
[----:B------:R-:W-:Y:S01]  /*10460*/  IMAD.MOV.U32 R8, RZ, RZ, 0x1 ;  /* 0x00000001ff087424 */ /* 0x000fe200078e00ff */
[----:B------:R-:W-:Y:S01]  /*10470*/  UIMAD.WIDE.U32 UR8, UR8, UR9, URZ ;  /* 0x00000009080872a5 */ /* 0x000fe2000f8e003f */
[----:B------:R-:W-:Y:S01]  /*10480*/  IMAD.MOV.U32 R0, RZ, RZ, RZ ;  /* 0x000000ffff007224 */ /* 0x000fe200078e00ff */
[----:B------:R-:W-:Y:S01]  /*10490*/  ULEA.HI UR11, UR11, UR10, URZ, 0x7 ;  /* 0x0000000a0b0b7291 */ /* 0x000fe2000f8f383f */
[----:B------:R-:W-:Y:S01]  /*104a0*/  ULDC UR7, c[0x0][0x14] ;  /* 0x0000050000077ab9 */ /* 0x000fe20000000800 */
[----:B------:R-:W-:-:S02]  /*104b0*/  ULOP3.LUT UR21, UR38, 0x2, URZ, 0xfc, !UPT ;  /* 0x0000000226157892 */ /* 0x000fc4000f8efc3f */
[----:B------:R-:W-:Y:S02]  /*104c0*/  UIMAD.WIDE.U32 UR30, UR8, UR7, URZ ;  /* 0x00000007081e72a5 */ /* 0x000fe4000f8e003f */
[----:B------:R-:W-:Y:S02]  /*104d0*/  UIMAD UR13, UR9, UR7, URZ ;  /* 0x00000007090d72a4 */ /* 0x000fe4000f8e023f */
[----:B------:R-:W-:Y:S02]  /*104e0*/  USHF.R.S32.HI UR7, URZ, 0x7, UR11 ;  /* 0x000000073f077899 */ /* 0x000fe4000801140b */
[----:B------:R-:W-:Y:S02]  /*104f0*/  UIADD3 UR13, UR31, UR13, URZ ;  /* 0x0000000d1f0d7290 */ /* 0x000fe4000fffe03f */
[----:B------:R-:W-:Y:S01]  /*10500*/  UIADD3 UR29, UR7, 0x1, URZ ;  /* 0x00000001071d7890 */ /* 0x000fe2000fffe03f */
[----:B------:R-:W-:-:S11]  /*10510*/  ULDC.64 UR40, c[0x0][0x198] ;  /* 0x0000660000287ab9 */ /* 0x000fd60000000a00 */
.L_x_364:
[----:B------:R-:W-:-:S03]  /*10520*/  UMOV UR8, 0xffffffff ;  /* 0xffffffff00087882 */ /* 0x000fc60000000000 */
[----:B------:R-:W-:Y:S05]  /*10530*/  BRA.DIV UR8, `(.L_x_353) ;  /* 0x0000000e08a47947 */ /* 0x000fea000b800000 */
[----:B------:R-:W-:-:S13]  /*10540*/  ELECT P6, URZ, PT ;  /* 0x00000000003f782f */ /* 0x000fda00038c0000 */
.L_x_373:
[----:B------:R-:W0:Y:S01]  /*10550*/  LDC R2, c[0x0][0x28c] ;  /* 0x0000a300ff027b82 */ /* 0x000e220000000800 */
[----:B------:R-:W-:Y:S01]  /*10560*/  BSSY B1, `(.L_x_354) ;  /* 0x0000044000017945 */ /* 0x000fe20003800000 */
[----:B0-----:R-:W-:-:S13]  /*10570*/  ISETP.LT.OR P6, PT, R2, 0x1, !P6 ;  /* 0x000000010200780c */ /* 0x001fda00077c1670 */
[----:B------:R-:W-:Y:S05]  /*10580*/  @P6 BRA `(.L_x_355) ;  /* 0x0000000400046947 */ /* 0x000fea0003800000 */
[----:B------:R-:W-:Y:S02]  /*10590*/  IMAD.SHL.U32 R6, R3, 0x100, RZ ;  /* 0x0000010003067824 */ /* 0x000fe400078e00ff */
[----:B------:R-:W-:Y:S02]  /*105a0*/  IMAD R7, R4, 0xa0, RZ ;  /* 0x000000a004077824 */ /* 0x000fe400078e02ff */
[----:B------:R-:W-:Y:S02]  /*105b0*/  IMAD.MOV.U32 R12, RZ, RZ, RZ ;  /* 0x000000ffff0c7224 */ /* 0x000fe400078e00ff */
[----:B------:R-:W-:Y:S02]  /*105c0*/  IMAD.U32 R14, RZ, RZ, UR29 ;  /* 0x0000001dff0e7e24 */ /* 0x000fe4000f8e00ff */
[----:B------:R-:W-:Y:S02]  /*105d0*/  IMAD.MOV.U32 R2, RZ, RZ, R8 ;  /* 0x000000ffff027224 */ /* 0x000fe400078e0008 */
[----:B------:R-:W-:-:S07]  /*105e0*/  IMAD.MOV.U32 R3, RZ, RZ, R0 ;  /* 0x000000ffff037224 */ /* 0x000fce00078e0000 */
.L_x_359:
[----:B------:R-:W0:Y:S01]  /*105f0*/  S2R R5, SR_CgaCtaId ;  /* 0x0000000000057919 */ /* 0x000e220000008800 */
[----:B------:R-:W-:-:S04]  /*10600*/  MOV R4, 0x400 ;  /* 0x0000040000047802 */ /* 0x000fc80000000f00 */
[----:B0-----:R-:W-:Y:S02]  /*10610*/  LEA R10, R5, R4, 0x18 ;  /* 0x00000004050a7211 */ /* 0x001fe400078ec0ff */
[----:B------:R-:W-:Y:S01]  /*10620*/  SHF.L.U32 R4, R2, 0x1f, RZ ;  /* 0x0000001f02047819 */ /* 0x000fe200000006ff */
[----:B------:R-:W0:Y:S02]  /*10630*/  @!P3 LDC R5, c[0x0][0x500] ;  /* 0x00014000ff05bb82 */ /* 0x000e240000000800 */
[----:B------:R-:W-:-:S04]  /*10640*/  IMAD R13, R3, 0x8, R10 ;  /* 0x00000008030d7824 */ /* 0x000fc800078e020a */
[----:B------:R-:W1:Y:S02]  /*10650*/  SYNCS.PHASECHK.TRANS64.TRYWAIT P1, [R13+URZ+0x10], R4 ;  /* 0x000010040d0075a7 */ /* 0x000e64000802017f */
[----:B-1----:R-:W-:Y:S05]  /*10660*/  @!P1 BRA `(.L_x_356) ;  /* 0x0000000c00789947 */ /* 0x002fea0003800000 */
.L_x_374:
[----:B------:R-:W-:Y:S01]  /*10670*/  UPRMT UR8, UR21, 0x9910, URZ ;  /* 0x0000991015087896 */ /* 0x000fe2000800003f */
[----:B0-----:R0:W-:Y:S03]  /*10680*/  @!P3 SYNCS.ARRIVE.TRANS64 RZ, [R13+URZ], R5 ;  /* 0x000000050dffb9a7 */ /* 0x0011e6000800003f */
[----:B------:R-:W-:-:S06]  /*10690*/  UISETP.NE.AND UP0, UPT, UR8, 0x2, UPT ;  /* 0x000000020800788c */ /* 0x000fcc000bf05270 */
[----:B------:R-:W-:-:S13]  /*106a0*/  PLOP3.LUT P1, PT, PT, PT, UP0, 0x80, 0x0 ;  /* 0x000000000000781c */ /* 0x000fda0003f2f008 */
[----:B0-----:R-:W-:Y:S05]  /*106b0*/  @P1 BRA `(.L_x_357) ;  /* 0x0000000000041947 */ /* 0x001fea0003800000 */
[----:B------:R-:W-:Y:S01]  /*106c0*/  BPT.TRAP 0x1 ;  /* 0x000000040000795c */ /* 0x000fe20000300000 */
.L_x_357:
[----:B------:R-:W-:Y:S05]  /*106d0*/  @P0 BRA `(.L_x_358) ;  /* 0x0000000000040947 */ /* 0x000fea0003800000 */
[----:B------:R-:W-:Y:S01]  /*106e0*/  BPT.TRAP 0x1 ;  /* 0x000000040000795c */ /* 0x000fe20000300000 */
.L_x_358:
[C-C-:B-1----:R-:W-:Y:S01]  /*106f0*/  IMAD R4, R3.reuse, 0x10000, R10.reuse ;  /* 0x0001000003047824 */ /* 0x142fe200078e020a */
[----:B------:R-:W-:Y:S01]  /*10700*/  R2UR UR34, R12 ;  /* 0x000000000c2272ca */ /* 0x000fe200000e0000 */
[----:B------:R-:W-:Y:S01]  /*10710*/  IMAD R10, R3, 0xa000, R10 ;  /* 0x0000a000030a7824 */ /* 0x000fe200078e020a */
[----:B------:R-:W-:Y:S01]  /*10720*/  R2UR UR33, R13 ;  /* 0x000000000d2172ca */ /* 0x000fe200000e0000 */
[----:B------:R-:W-:Y:S01]  /*10730*/  VIADD R14, R14, 0xffffffff ;  /* 0xffffffff0e0e7836 */ /* 0x000fe20000000000 */
[----:B------:R-:W-:Y:S01]  /*10740*/  R2UR UR24, R4 ;  /* 0x00000000041872ca */ /* 0x000fe200000e0000 */
[----:B------:R-:W-:Y:S01]  /*10750*/  UIADD3 UR14, UP0, UR40, 0xf0, URZ ;  /* 0x000000f0280e7890 */ /* 0x000fe2000ff1e03f */
[----:B------:R-:W-:Y:S01]  /*10760*/  R2UR UR8, R10 ;  /* 0x000000000a0872ca */ /* 0x000fe200000e0000 */
[----:B------:R-:W-:Y:S01]  /*10770*/  UIADD3 UR42, UP1, UR40, 0x1f0, URZ ;  /* 0x000001f0282a7890 */ /* 0x000fe2000ff3e03f */
[----:B------:R-:W-:Y:S01]  /*10780*/  R2UR UR36, R11 ;  /* 0x000000000b2472ca */ /* 0x000fe200000e0000 */
[----:B------:R-:W-:Y:S01]  /*10790*/  UIADD3.X UR15, URZ, UR41, URZ, UP0, !UPT ;  /* 0x000000293f0f7290 */ /* 0x000fe200087fe43f */
[----:B------:R-:W-:Y:S01]  /*107a0*/  R2UR UR35, R6 ;  /* 0x00000000062372ca */ /* 0x000fe200000e0000 */
[----:B------:R-:W-:Y:S01]  /*107b0*/  UIADD3.X UR43, URZ, UR41, URZ, UP1, !UPT ;  /* 0x000000293f2b7290 */ /* 0x000fe20008ffe43f */
[----:B------:R-:W-:Y:S01]  /*107c0*/  R2UR UR19, R7 ;  /* 0x00000000071372ca */ /* 0x000fe200000e0000 */
[----:B------:R-:W-:Y:S01]  /*107d0*/  UIADD3 UR26, UR34, 0x40, URZ ;  /* 0x00000040221a7890 */ /* 0x000fe2000fffe03f */
[----:B------:R-:W-:Y:S01]  /*107e0*/  ISETP.GT.AND P2, PT, R14, 0x1, PT ;  /* 0x000000010e00780c */ /* 0x000fe20003f44270 */
[----:B------:R-:W-:Y:S01]  /*107f0*/  VIADD R3, R3, 0x1 ;  /* 0x0000000103037836 */ /* 0x000fe20000000000 */
[----:B------:R-:W-:Y:S01]  /*10800*/  UMOV UR22, 0x0 ;  /* 0x0000000000167882 */ /* 0x000fe20000000000 */
[----:B------:R-:W-:Y:S01]  /*10810*/  UIADD3 UR32, UR24, 0x100, URZ ;  /* 0x0000010018207890 */ /* 0x000fe2000fffe03f */
[----:B------:R-:W-:Y:S01]  /*10820*/  VIADD R12, R12, 0x80 ;  /* 0x000000800c0c7836 */ /* 0x000fe20000000000 */
[----:B------:R-:W-:Y:S01]  /*10830*/  UIADD3 UR24, UR24, 0x8100, URZ ;  /* 0x0000810018187890 */ /* 0x000fe2000fffe03f */
[----:B------:R-:W-:Y:S01]  /*10840*/  ISETP.NE.AND P1, PT, R3, 0x2, PT ;  /* 0x000000020300780c */ /* 0x000fe20003f25270 */
[----:B------:R-:W-:-:S02]  /*10850*/  UIADD3 UR16, UR8, 0x20100, URZ ;  /* 0x0002010008107890 */ /* 0x000fc4000fffe03f */
[----:B------:R-:W-:Y:S01]  /*10860*/  UIADD3 UR8, UR8, 0x25100, URZ ;  /* 0x0002510008087890 */ /* 0x000fe2000fffe03f */
[----:B------:R-:W-:Y:S01]  /*10870*/  SEL R5, RZ, 0x1, P1 ;  /* 0x00000001ff057807 */ /* 0x000fe20000800000 */
[----:B------:R-:W-:Y:S01]  /*10880*/  UMOV UR23, 0x10000000 ;  /* 0x1000000000177882 */ /* 0x000fe20000000000 */
[----:B------:R-:W-:Y:S01]  /*10890*/  UMOV UR25, UR33 ;  /* 0x0000002100197c82 */ /* 0x000fe20008000000 */
[----:B------:R-:W-:Y:S01]  /*108a0*/  UMOV UR28, UR36 ;  /* 0x00000024001c7c82 */ /* 0x000fe20008000000 */
[----:B------:R-:W-:Y:S01]  /*108b0*/  UMOV UR27, UR35 ;  /* 0x00000023001b7c82 */ /* 0x000fe20008000000 */
[----:B------:R-:W-:Y:S01]  /*108c0*/  UMOV UR17, UR33 ;  /* 0x0000002100117c82 */ /* 0x000fe20008000000 */
[----:B------:R-:W-:Y:S01]  /*108d0*/  UMOV UR18, UR34 ;  /* 0x0000002200127c82 */ /* 0x000fe20008000000 */
[----:B------:R-:W-:Y:S01]  /*108e0*/  UMOV UR20, UR36 ;  /* 0x0000002400147c82 */ /* 0x000fe20008000000 */
[----:B------:R0:W-:Y:S01]  /*108f0*/  UTMALDG.3D [UR32], [UR14], desc[UR22] ;  /* 0x000016200e0075b4 */ /* 0x0001e20008011000 */
[----:B------:R-:W-:Y:S01]  /*10900*/  UMOV UR9, UR33 ;  /* 0x0000002100097c82 */ /* 0x000fe20008000000 */
[----:B------:R-:W-:Y:S01]  /*10910*/  UMOV UR11, UR19 ;  /* 0x00000013000b7c82 */ /* 0x000fe20008000000 */
[----:B------:R-:W-:Y:S01]  /*10920*/  UMOV UR12, UR36 ;  /* 0x00000024000c7c82 */ /* 0x000fe20008000000 */
[----:B------:R-:W-:Y:S01]  /*10930*/  UMOV UR10, UR26 ;  /* 0x0000001a000a7c82 */ /* 0x000fe20008000000 */
[----:B------:R-:W-:-:S02]  /*10940*/  LOP3.LUT R2, R2, R5, RZ, 0x3c, !PT ;  /* 0x0000000502027212 */ /* 0x000fc400078e3cff */
[----:B------:R-:W-:Y:S01]  /*10950*/  SEL R3, R3, RZ, P1 ;  /* 0x000000ff03037207 */ /* 0x000fe20000800000 */
[----:B------:R0:W-:Y:S01]  /*10960*/  UTMALDG.3D [UR24], [UR14], desc[UR22] ;  /* 0x000016180e0075b4 */ /* 0x0001e20008011000 */
[----:B------:R0:W-:Y:S01]  /*10970*/  UTMALDG.3D [UR16], [UR42], desc[UR22] ;  /* 0x000016102a0075b4 */ /* 0x0001e20008011000 */
[----:B------:R0:W-:Y:S02]  /*10980*/  UTMALDG.3D [UR8], [UR42], desc[UR22] ;  /* 0x000016082a0075b4 */ /* 0x0001e40008011000 */
[----:B0-----:R-:W-:Y:S05]  /*10990*/  @P2 BRA `(.L_x_359) ;  /* 0xfffffffc00142947 */ /* 0x001fea000383ffff */
.L_x_355:
[----:B------:R-:W-:Y:S05]  /*109a0*/  BSYNC B1 ;  /* 0x0000000000017941 */ /* 0x000fea0003800000 */
.L_x_354:
[----:B------:R-:W-:Y:S01]  /*109b0*/  LOP3.LUT P4, RZ, R9, 0xff, RZ, 0xc0, !PT ;  /* 0x000000ff09ff7812 */ /* 0x000fe2000788c0ff */
[----:B------:R-:W-:Y:S01]  /*109c0*/  VIADD R0, R0, UR7 ;  /* 0x0000000700007c36 */ /* 0x000fe20008000000 */
[----:B------:R-:W-:Y:S01]  /*109d0*/  ULDC.64 UR8, c[0x0][0x650] ;  /* 0x0001940000087ab9 */ /* 0x000fe20000000a00 */
[----:B------:R-:W-:Y:S01]  /*109e0*/  IMAD.U32 R5, RZ, RZ, UR7 ;  /* 0x00000007ff057e24 */ /* 0x000fe2000f8e00ff */
[----:B------:R-:W-:Y:S01]  /*109f0*/  BSSY B1, `(.L_x_360) ;  /* 0x0000070000017945 */ /* 0x000fe20003800000 */
[----:B------:R-:W-:Y:S01]  /*10a00*/  IMAD.MOV.U32 R11, RZ, RZ, -0x1 ;  /* 0xffffffffff0b7424 */ /* 0x000fe200078e00ff */
[----:B------:R-:W-:Y:S02]  /*10a10*/  ISETP.GT.U32.AND P1, PT, R0, 0x1, PT ;  /* 0x000000010000780c */ /* 0x000fe40003f24070 */
[----:B------:R-:W-:Y:S02]  /*10a20*/  SHF.R.U32.HI R2, RZ, 0x1, R0 ;  /* 0x00000001ff027819 */ /* 0x000fe40000011600 */
[----:B------:R-:W-:-:S02]  /*10a30*/  ISETP.LT.U32.AND P1, PT, R5, 0x2, P1 ;  /* 0x000000020500780c */ /* 0x000fc40000f21070 */
[----:B------:R-:W-:Y:S01]  /*10a40*/  LOP3.LUT R2, R2, 0x1, RZ, 0xc0, !PT ;  /* 0x0000000102027812 */ /* 0x000fe200078ec0ff */
[----:B------:R-:W0:Y:S01]  /*10a50*/  @P4 S2R R4, SR_CgaCtaId ;  /* 0x0000000000044919 */ /* 0x000e220000008800 */
[----:B------:R-:W-:Y:S02]  /*10a60*/  @P4 MOV R3, 0x400 ;  /* 0x0000040000034802 */ /* 0x000fe40000000f00 */
[----:B------:R-:W-:Y:S01]  /*10a70*/  ISETP.NE.U32.AND P2, PT, R2, 0x1, PT ;  /* 0x000000010200780c */ /* 0x000fe20003f45070 */
[----:B------:R-:W-:Y:S01]  /*10a80*/  IMAD.U32 R2, RZ, RZ, UR7 ;  /* 0x00000007ff027e24 */ /* 0x000fe2000f8e00ff */
[----:B------:R-:W-:Y:S02]  /*10a90*/  LOP3.LUT R0, R0, 0x1, RZ, 0xc0, !PT ;  /* 0x0000000100007812 */ /* 0x000fe400078ec0ff */
[----:B------:R-:W-:Y:S02]  /*10aa0*/  PRMT R9, RZ, 0x7610, R9 ;  /* 0x00007610ff097816 */ /* 0x000fe40000000009 */
[----:B------:R-:W-:-:S04]  /*10ab0*/  ISETP.GT.U32.AND P2, PT, R2, 0x1, !P2 ;  /* 0x000000010200780c */ /* 0x000fc80005744070 */
[----:B------:R-:W-:Y:S02]  /*10ac0*/  SEL R2, RZ, 0x1, !P2 ;  /* 0x00000001ff027807 */ /* 0x000fe40005000000 */
[----:B0-----:R-:W-:Y:S01]  /*10ad0*/  @P4 LEA R3, R4, R3, 0x18 ;  /* 0x0000000304034211 */ /* 0x001fe200078ec0ff */
[----:B------:R-:W-:-:S03]  /*10ae0*/  IMAD.MOV.U32 R4, RZ, RZ, -0x1 ;  /* 0xffffffffff047424 */ /* 0x000fc600078e00ff */
[----:B------:R0:W-:Y:S01]  /*10af0*/  @P4 SYNCS.ARRIVE.TRANS64.A1T0 RZ, [R3+URZ+0x38], RZ ;  /* 0x000038ff03ff49a7 */ /* 0x0001e2000810003f */
[----:B------:R-:W-:-:S04]  /*10b00*/  IADD3 R16, P4, R16, UR30, RZ ;  /* 0x0000001e10107c10 */ /* 0x000fc8000ff9e0ff */
[----:B------:R-:W-:Y:S02]  /*10b10*/  IADD3.X R17, R17, UR13, RZ, P4, !PT ;  /* 0x0000000d11117c10 */ /* 0x000fe4000a7fe4ff */
[----:B------:R-:W-:Y:S02]  /*10b20*/  ISETP.GE.U32.AND P4, PT, R16, UR8, PT ;  /* 0x0000000810007c0c */ /* 0x000fe4000bf86070 */
[----:B0-----:R-:W-:Y:S02]  /*10b30*/  SEL R3, RZ, 0x1, !P1 ;  /* 0x00000001ff037807 */ /* 0x001fe40004800000 */
[----:B------:R-:W-:Y:S02]  /*10b40*/  ISETP.GE.U32.AND.EX P1, PT, R17, UR9, PT, P4 ;  /* 0x0000000911007c0c */ /* 0x000fe4000bf26140 */
[----:B------:R-:W-:Y:S01]  /*10b50*/  LOP3.LUT R8, R2, R8, R3, 0x96, !PT ;  /* 0x0000000802087212 */ /* 0x000fe200078e9603 */
[----:B------:R-:W-:Y:S01]  /*10b60*/  IMAD.MOV.U32 R3, RZ, RZ, -0x1 ;  /* 0xffffffffff037424 */ /* 0x000fe200078e00ff */
[----:B------:R-:W-:-:S09]  /*10b70*/  PRMT R2, RZ, 0x7610, R2 ;  /* 0x00007610ff027816 */ /* 0x000fd20000000002 */
[----:B------:R-:W-:Y:S05]  /*10b80*/  @P1 BRA `(.L_x_361) ;  /* 0x0000000400581947 */ /* 0x000fea0003800000 */
[----:B------:R-:W-:Y:S01]  /*10b90*/  ULDC.64 UR8, c[0x0][0x628] ;  /* 0x00018a0000087ab9 */ /* 0x000fe20000000a00 */
[----:B------:R-:W0:Y:S01]  /*10ba0*/  S2R R12, SR_CTAID.X ;  /* 0x00000000000c7919 */ /* 0x000e220000002500 */
[----:B------:R-:W-:Y:S01]  /*10bb0*/  ISETP.NE.U32.AND P1, PT, RZ, UR8, PT ;  /* 0x00000008ff007c0c */ /* 0x000fe2000bf25070 */
[----:B------:R-:W-:Y:S01]  /*10bc0*/  ULDC UR11, c[0x0][0x630] ;  /* 0x00018c00000b7ab9 */ /* 0x000fe20000000800 */
[----:B------:R-:W-:Y:S01]  /*10bd0*/  IMAD.MOV.U32 R2, RZ, RZ, R16 ;  /* 0x000000ffff027224 */ /* 0x000fe200078e0010 */
[----:B------:R-:W1:Y:S01]  /*10be0*/  S2R R10, SR_CTAID.Y ;  /* 0x00000000000a7919 */ /* 0x000e620000002600 */
[----:B------:R-:W-:Y:S01]  /*10bf0*/  ISETP.NE.AND.EX P1, PT, RZ, UR9, PT, P1 ;  /* 0x00000009ff007c0c */ /* 0x000fe2000bf25310 */
[----:B------:R-:W-:-:S12]  /*10c00*/  IMAD.MOV.U32 R3, RZ, RZ, R17 ;  /* 0x000000ffff037224 */ /* 0x000fd800078e0011 */
[----:B------:R-:W-:Y:S05]  /*10c10*/  @!P1 BRA `(.L_x_362) ;  /* 0x0000000000289947 */ /* 0x000fea0003800000 */
[----:B------:R-:W-:Y:S02]  /*10c20*/  ULDC UR10, c[0x0][0x634] ;  /* 0x00018d00000a7ab9 */ /* 0x000fe40000000800 */
[----:B------:R-:W-:-:S05]  /*10c30*/  IADD3 R7, P1, R16, UR10, RZ ;  /* 0x0000000a10077c10 */ /* 0x000fca000ff3e0ff */
[----:B------:R-:W-:-:S04]  /*10c40*/  IMAD.X R11, RZ, RZ, R17, P1 ;  /* 0x000000ffff0b7224 */ /* 0x000fc800008e0611 */
[----:B------:R-:W-:-:S04]  /*10c50*/  IMAD.WIDE.U32 R4, R11, UR8, RZ ;  /* 0x000000080b047c25 */ /* 0x000fc8000f8e00ff */
[----:B------:R-:W-:-:S04]  /*10c60*/  IMAD.WIDE.U32 R4, P1, R7, UR9, R4 ;  /* 0x0000000907047c25 */ /* 0x000fc8000f820004 */
[----:B------:R-:W-:-:S04]  /*10c70*/  IMAD.WIDE.U32 R6, R7, UR8, RZ ;  /* 0x0000000807067c25 */ /* 0x000fc8000f8e00ff */
[----:B------:R-:W-:Y:S01]  /*10c80*/  IMAD.X R3, RZ, RZ, RZ, P1 ;  /* 0x000000ffff037224 */ /* 0x000fe200008e06ff */
[----:B------:R-:W-:Y:S01]  /*10c90*/  IADD3 RZ, P1, R7, R4, RZ ;  /* 0x0000000407ff7210 */ /* 0x000fe20007f3e0ff */
[----:B------:R-:W-:-:S04]  /*10ca0*/  IMAD.MOV.U32 R2, RZ, RZ, R5 ;  /* 0x000000ffff027224 */ /* 0x000fc800078e0005 */
[----:B------:R-:W-:-:S08]  /*10cb0*/  IMAD.WIDE.U32.X R2, R11, UR9, R2, P1 ;  /* 0x000000090b027c25 */ /* 0x000fd000088e0402 */
.L_x_362:
[--C-:B------:R-:W-:Y:S01]  /*10cc0*/  SHF.R.U64 R11, R2, UR11, R3.reuse ;  /* 0x0000000b020b7c19 */ /* 0x100fe20008001203 */
[----:B------:R-:W-:Y:S01]  /*10cd0*/  ULDC.64 UR8, c[0x0][0x620] ;  /* 0x0001880000087ab9 */ /* 0x000fe20000000a00 */
[----:B------:R-:W-:Y:S01]  /*10ce0*/  SHF.R.U32.HI R2, RZ, UR11, R3 ;  /* 0x0000000bff027c19 */ /* 0x000fe20008011603 */
[----:B------:R-:W2:Y:S01]  /*10cf0*/  LDC R7, c[0x0][0x144] ;  /* 0x00005100ff077b82 */ /* 0x000ea20000000800 */
[----:B------:R-:W-:Y:S01]  /*10d00*/  IADD3 R5, P1, RZ, -R11, RZ ;  /* 0x8000000bff057210 */ /* 0x000fe20007f3e0ff */
[----:B------:R-:W-:Y:S01]  /*10d10*/  ULDC.64 UR14, c[0x0][0x640] ;  /* 0x00019000000e7ab9 */ /* 0x000fe20000000a00 */
[----:B------:R-:W-:Y:S01]  /*10d20*/  ULDC UR10, c[0x0][0x608] ;  /* 0x00018200000a7ab9 */ /* 0x000fe20000000800 */
[----:B------:R-:W-:Y:S02]  /*10d30*/  UISETP.NE.AND UP0, UPT, UR39, URZ, UPT ;  /* 0x0000003f2700728c */ /* 0x000fe4000bf05270 */
[----:B------:R-:W-:Y:S01]  /*10d40*/  IMAD.X R2, RZ, RZ, ~R2, P1 ;  /* 0x000000ffff027224 */ /* 0x000fe200008e0e02 */
[----:B------:R-:W-:Y:S01]  /*10d50*/  ISETP.NE.U32.AND P1, PT, RZ, UR14, PT ;  /* 0x0000000eff007c0c */ /* 0x000fe2000bf25070 */
[----:B------:R-:W3:Y:S02]  /*10d60*/  LDC R15, c[0x0][0x148] ;  /* 0x00005200ff0f7b82 */ /* 0x000ee40000000800 */
[----:B------:R-:W-:Y:S01]  /*10d70*/  IMAD R4, R2, UR8, RZ ;  /* 0x0000000802047c24 */ /* 0x000fe2000f8e02ff */
[----:B------:R-:W-:Y:S01]  /*10d80*/  ISETP.NE.AND.EX P1, PT, RZ, UR15, PT, P1 ;  /* 0x0000000fff007c0c */ /* 0x000fe2000bf25310 */
[----:B------:R-:W-:Y:S01]  /*10d90*/  IMAD.WIDE.U32 R2, R5, UR8, R16 ;  /* 0x0000000805027c25 */ /* 0x000fe2000f8e0010 */
[----:B------:R-:W-:Y:S01]  /*10da0*/  ULDC UR8, c[0x0][0x150] ;  /* 0x0000540000087ab9 */ /* 0x000fe20000000800 */
[----:B------:R-:W-:-:S02]  /*10db0*/  PLOP3.LUT P2, PT, PT, PT, UP0, 0x80, 0x0 ;  /* 0x000000000000781c */ /* 0x000fc40003f4f008 */
[----:B------:R-:W-:Y:S01]  /*10dc0*/  IMAD R5, R5, UR9, R4 ;  /* 0x0000000905057c24 */ /* 0x000fe2000f8e0204 */
[----:B0-----:R-:W-:Y:S01]  /*10dd0*/  I2FP.F32.U32 R4, R12 ;  /* 0x0000000c00047245 */ /* 0x001fe20000201000 */
[----:B------:R-:W-:Y:S02]  /*10de0*/  ULDC UR9, c[0x0][0x154] ;  /* 0x0000550000097ab9 */ /* 0x000fe40000000800 */
[----:B------:R-:W-:Y:S02]  /*10df0*/  IMAD.IADD R3, R3, 0x1, R5 ;  /* 0x0000000103037824 */ /* 0x000fe400078e0205 */
[----:B------:R-:W-:Y:S01]  /*10e00*/  FMUL R4, R4, UR8 ;  /* 0x0000000804047c20 */ /* 0x000fe20008400000 */
[----:B------:R-:W-:Y:S02]  /*10e10*/  ULDC UR8, c[0x0][0x618] ;  /* 0x0001860000087ab9 */ /* 0x000fe40000000800 */
[--C-:B------:R-:W-:Y:S02]  /*10e20*/  SHF.R.U64 R13, R2, UR8, R3.reuse ;  /* 0x00000008020d7c19 */ /* 0x100fe40008001203 */
[----:B-1----:R-:W-:Y:S01]  /*10e30*/  I2FP.F32.U32 R2, R10 ;  /* 0x0000000a00027245 */ /* 0x002fe20000201000 */
[----:B------:R-:W0:Y:S04]  /*10e40*/  F2I.U32.TRUNC.NTZ R4, R4 ;  /* 0x0000000400047305 */ /* 0x000e28000020f000 */
[----:B------:R-:W-:Y:S01]  /*10e50*/  FMUL R5, R2, UR9 ;  /* 0x0000000902057c20 */ /* 0x000fe20008400000 */
[----:B------:R-:W-:Y:S01]  /*10e60*/  SHF.R.U32.HI R2, RZ, UR8, R3 ;  /* 0x00000008ff027c19 */ /* 0x000fe20008011603 */
[----:B------:R-:W-:-:S02]  /*10e70*/  ULDC UR8, c[0x0][0x658] ;  /* 0x0001960000087ab9 */ /* 0x000fc40000000800 */
[----:B------:R1:W4:Y:S01]  /*10e80*/  F2I.U32.TRUNC.NTZ R20, R5 ;  /* 0x0000000500147305 */ /* 0x000322000020f000 */
[--C-:B------:R-:W-:Y:S02]  /*10e90*/  SHF.R.U64 R18, R13, UR10, R2.reuse ;  /* 0x0000000a0d127c19 */ /* 0x100fe40008001202 */
[----:B------:R-:W-:-:S04]  /*10ea0*/  SHF.R.U32.HI R3, RZ, UR10, R2 ;  /* 0x0000000aff037c19 */ /* 0x000fc80008011602 */
[--C-:B------:R-:W-:Y:S01]  /*10eb0*/  SHF.R.U64 R14, R18, UR8, R3.reuse ;  /* 0x00000008120e7c19 */ /* 0x100fe20008001203 */
[----:B0-----:R-:W-:Y:S01]  /*10ec0*/  IMAD.MOV R4, RZ, RZ, -R4 ;  /* 0x000000ffff047224 */ /* 0x001fe200078e0a04 */
[----:B------:R-:W-:-:S03]  /*10ed0*/  SHF.R.U32.HI R3, RZ, UR8, R3 ;  /* 0x00000008ff037c19 */ /* 0x000fc60008011603 */
[----:B--2---:R-:W-:Y:S02]  /*10ee0*/  IMAD R12, R7, R4, R12 ;  /* 0x00000004070c7224 */ /* 0x004fe400078e020c */
[----:B------:R-:W-:Y:S01]  /*10ef0*/  IMAD.MOV.U32 R2, RZ, RZ, R14 ;  /* 0x000000ffff027224 */ /* 0x000fe200078e000e */
[----:B-1--4-:R-:W-:Y:S06]  /*10f00*/  @!P1 BRA `(.L_x_363) ;  /* 0x0000000000289947 */ /* 0x012fec0003800000 */
        /* <DEDUP_REMOVED lines=10> */
.L_x_363:
[----:B------:R-:W-:Y:S01]  /*10fb0*/  ULDC UR8, c[0x0][0x648] ;  /* 0x0001920000087ab9 */ /* 0x000fe20000000800 */
[----:B------:R-:W-:Y:S01]  /*10fc0*/  IMAD.MOV R20, RZ, RZ, -R20 ;  /* 0x000000ffff147224 */ /* 0x000fe200078e0a14 */
[----:B------:R-:W-:Y:S01]  /*10fd0*/  SHF.R.U64 R3, R2, UR8, R3 ;  /* 0x0000000802037c19 */ /* 0x000fe20008001203 */
[----:B------:R-:W-:Y:S01]  /*10fe0*/  ULDC UR8, c[0x0][0x638] ;  /* 0x00018e0000087ab9 */ /* 0x000fe20000000800 */
[----:B------:R-:W-:Y:S01]  /*10ff0*/  LOP3.LUT R2, R18, UR6, RZ, 0xc0, !PT ;  /* 0x0000000612027c12 */ /* 0x000fe2000f8ec0ff */
[----:B------:R-:W-:Y:S01]  /*11000*/  UISETP.NE.AND UP0, UPT, UR39, URZ, UPT ;  /* 0x0000003f2700728c */ /* 0x000fe2000bf05270 */
[----:B------:R-:W-:Y:S01]  /*11010*/  LOP3.LUT R13, R13, UR4, RZ, 0xc0, !PT ;  /* 0x000000040d0d7c12 */ /* 0x000fe2000f8ec0ff */
[----:B------:R-:W-:Y:S01]  /*11020*/  IMAD.MOV R5, RZ, RZ, -R3 ;  /* 0x000000ffff057224 */ /* 0x000fe200078e0a03 */
[----:B------:R-:W-:Y:S01]  /*11030*/  ULDC UR9, c[0x0][0x610] ;  /* 0x0001840000097ab9 */ /* 0x000fe20000000800 */
[----:B---3--:R-:W-:Y:S02]  /*11040*/  @P2 IMAD R12, R15, R20, R10 ;  /* 0x000000140f0c2224 */ /* 0x008fe400078e020a */
[----:B------:R-:W-:Y:S01]  /*11050*/  IMAD R3, R3, UR5, R2 ;  /* 0x0000000503037c24 */ /* 0x000fe2000f8e0202 */
[----:B------:R-:W-:Y:S01]  /*11060*/  PLOP3.LUT P1, PT, PT, PT, UP0, 0x40, 0x0 ;  /* 0x000000000000781c */ /* 0x000fe20003f2e808 */
[----:B------:R-:W-:Y:S01]  /*11070*/  IMAD R14, R5, UR8, R14 ;  /* 0x00000008050e7c24 */ /* 0x000fe2000f8e020e */
[----:B------:R-:W-:Y:S01]  /*11080*/  ULDC UR8, c[0x0][0x600] ;  /* 0x0001800000087ab9 */ /* 0x000fe20000000800 */
[----:B------:R-:W-:Y:S01]  /*11090*/  IMAD R3, R3, UR9, R12 ;  /* 0x0000000903037c24 */ /* 0x000fe2000f8e020c */
[----:B------:R-:W-:Y:S01]  /*110a0*/  PLOP3.LUT P2, PT, PT, PT, UP0, 0x40, 0x0 ;  /* 0x000000000000781c */ /* 0x000fe20003f4e808 */
[----:B------:R-:W-:-:S02]  /*110b0*/  IMAD R14, R14, UR8, R13 ;  /* 0x000000080e0e7c24 */ /* 0x000fc4000f8e020d */
[----:B------:R-:W-:-:S03]  /*110c0*/  IMAD.MOV.U32 R2, RZ, RZ, 0x1 ;  /* 0x00000001ff027424 */ /* 0x000fc600078e00ff */
[----:B------:R-:W-:Y:S02]  /*110d0*/  SEL R4, R14, R3, P1 ;  /* 0x000000030e047207 */ /* 0x000fe40000800000 */
[----:B------:R-:W-:-:S07]  /*110e0*/  SEL R3, R3, R14, P2 ;  /* 0x0000000e03037207 */ /* 0x000fce0001000000 */
.L_x_361:
[----:B------:R-:W-:Y:S05]  /*110f0*/  BSYNC B1 ;  /* 0x0000000000017941 */ /* 0x000fea0003800000 */
.L_x_360:
[----:B------:R-:W-:-:S13]  /*11100*/  LOP3.LUT P1, RZ, R2, 0xff, RZ, 0xc0, !PT ;  /* 0x000000ff02ff7812 */ /* 0x000fda000782c0ff */
[----:B------:R-:W-:Y:S05]  /*11110*/  @P1 BRA `(.L_x_364) ;  /* 0xfffffff400001947 */ /* 0x000fea000383ffff */
[----:B------:R-:W-:Y:S05]  /*11120*/  BSYNC B0 ;  /* 0x0000000000007941 */ /* 0x000fea0003800000 */
.L_x_352:
[----:B------:R-:W-:-:S03]  /*11130*/  UMOV UR8, 0xffffffff ;  /* 0xffffffff00087882 */ /* 0x000fc60000000000 */
[----:B------:R-:W-:Y:S05]  /*11140*/  BRA.DIV UR8, `(.L_x_365) ;  /* 0x0000000208d47947 */ /* 0x000fea000b800000 */
[----:B------:R-:W-:-:S13]  /*11150*/  ELECT P6, URZ, PT ;  /* 0x00000000003f782f */ /* 0x000fda00038c0000 */
.L_x_377:
[----:B------:R-:W-:Y:S04]  /*11160*/  BSSY B0, `(.L_x_366) ;  /* 0x000001a000007945 */ /* 0x000fe80003800000 */
[----:B------:R-:W-:Y:S05]  /*11170*/  @!P6 BRA `(.L_x_367) ;  /* 0x000000000060e947 */ /* 0x000fea0003800000 */
[----:B------:R-:W-:-:S04]  /*11180*/  ULOP3.LUT UR8, UR38, 0x2, URZ, 0xfc, !UPT ;  /* 0x0000000226087892 */ /* 0x000fc8000f8efc3f */
[----:B------:R-:W-:-:S06]  /*11190*/  UISETP.NE.AND UP0, UPT, UR8, 0x3, UPT ;  /* 0x000000030800788c */ /* 0x000fcc000bf05270 */
[----:B------:R-:W-:-:S13]  /*111a0*/  PLOP3.LUT P0, PT, PT, PT, UP0, 0x80, 0x0 ;  /* 0x000000000000781c */ /* 0x000fda0003f0f008 */
[----:B------:R-:W-:Y:S05]  /*111b0*/  @!P0 BRA `(.L_x_368) ;  /* 0x0000000000048947 */ /* 0x000fea0003800000 */
[----:B------:R-:W-:Y:S01]  /*111c0*/  BPT.TRAP 0x1 ;  /* 0x000000040000795c */ /* 0x000fe20000300000 */
.L_x_368:
[----:B------:R-:W0:Y:S01]  /*111d0*/  S2R R3, SR_CgaCtaId ;  /* 0x0000000000037919 */ /* 0x000e220000008800 */
[----:B------:R-:W-:-:S04]  /*111e0*/  MOV R2, 0x400 ;  /* 0x0000040000027802 */ /* 0x000fc80000000f00 */
[----:B0-----:R-:W-:Y:S02]  /*111f0*/  LEA R3, R3, R2, 0x18 ;  /* 0x0000000203037211 */ /* 0x001fe400078ec0ff */
[----:B------:R-:W-:-:S03]  /*11200*/  SHF.L.U32 R2, R8, 0x1f, RZ ;  /* 0x0000001f08027819 */ /* 0x000fc600000006ff */
[----:B------:R-:W-:-:S04]  /*11210*/  VIADD R3, R3, 0x10 ;  /* 0x0000001003037836 */ /* 0x000fc80000000000 */
[C---:B------:R-:W-:Y:S02]  /*11220*/  IMAD R7, R0.reuse, 0x8, R3 ;  /* 0x0000000800077824 */ /* 0x040fe400078e0203 */
[----:B------:R-:W-:Y:S02]  /*11230*/  VIADD R0, R0, 0x1 ;  /* 0x0000000100007836 */ /* 0x000fe40000000000 */
[----:B------:R-:W0:Y:S03]  /*11240*/  SYNCS.PHASECHK.TRANS64.TRYWAIT P0, [R7+URZ], R2 ;  /* 0x00000002070075a7 */ /* 0x000e26000800017f */
[----:B------:R-:W-:-:S04]  /*11250*/  ISETP.NE.AND P1, PT, R0, 0x2, PT ;  /* 0x000000020000780c */ /* 0x000fc80003f25270 */
[----:B------:R-:W-:Y:S02]  /*11260*/  SEL R5, RZ, 0x1, P1 ;  /* 0x00000001ff057807 */ /* 0x000fe40000800000 */
[----:B------:R-:W-:Y:S02]  /*11270*/  SEL R0, R0, RZ, P1 ;  /* 0x000000ff00007207 */ /* 0x000fe40000800000 */
[----:B------:R-:W-:Y:S01]  /*11280*/  LOP3.LUT R5, R8, R5, RZ, 0x3c, !PT ;  /* 0x0000000508057212 */ /* 0x000fe200078e3cff */
[----:B0-----:R-:W-:Y:S06]  /*11290*/  @!P0 BRA `(.L_x_369) ;  /* 0x0000000000a08947 */ /* 0x001fec0003800000 */
.L_x_378:
[----:B------:R-:W-:Y:S01]  /*112a0*/  IMAD R3, R0, 0x8, R3 ;  /* 0x0000000800037824 */ /* 0x000fe200078e0203 */
[----:B------:R-:W-:-:S07]  /*112b0*/  SHF.L.U32 R0, R5, 0x1f, RZ ;  /* 0x0000001f05007819 */ /* 0x000fce00000006ff */
.L_x_370:
[----:B-1----:R1:W2:Y:S02]  /*112c0*/  SYNCS.PHASECHK.TRANS64.TRYWAIT P0, [R3+URZ], R0 ;  /* 0x00000000030075a7 */ /* 0x0022a4000800017f */
[----:B--2---:R-:W-:Y:S05]  /*112d0*/  @!P0 NANOSLEEP.SYNCS 0x989680 ;  /* 0x009896800000895d */ /* 0x004fea0003900000 */
[----:B------:R-:W2:Y:S02]  /*112e0*/  @!P0 SYNCS.PHASECHK.TRANS64 P0, [R3+URZ], R0 ;  /* 0x00000000030085a7 */ /* 0x000ea4000800007f */
[----:B--2---:R-:W-:Y:S05]  /*112f0*/  @!P0 BRA `(.L_x_370) ;  /* 0xfffffffc00f08947 */ /* 0x004fea000383ffff */
.L_x_367:
[----:B------:R-:W-:Y:S05]  /*11300*/  BSYNC B0 ;  /* 0x0000000000007941 */ /* 0x000fea0003800000 */
.L_x_366:
[----:B------:R-:W-:Y:S05]  /*11310*/  EXIT ;  /* 0x000000000000794d */ /* 0x000fea0003800000 */
.L_x_17:
[----:B----4-:R4:W0:Y:S02]  /*11320*/  SYNCS.PHASECHK.TRANS64.TRYWAIT P1, [R3+URZ], R0 ;  /* 0x00000000030075a7 */ /* 0x010824000802017f */
[----:B0-----:R-:W-:Y:S05]  /*11330*/  @!P1 NANOSLEEP.SYNCS 0x989680 ;  /* 0x009896800000995d */ /* 0x001fea0003900000 */
[----:B------:R-:W0:Y:S02]  /*11340*/  @!P1 SYNCS.PHASECHK.TRANS64 P1, [R3+URZ], R0 ;  /* 0x00000000030095a7 */ /* 0x000e24000802007f */
[----:B0-----:R-:W-:Y:S05]  /*11350*/  @!P1 BRA `(.L_x_17) ;  /* 0xfffffffc00f09947 */ /* 0x001fea000383ffff */
[----:B------:R-:W-:Y:S05]  /*11360*/  BRA `(.L_x_16) ;  /* 0xffffff0000087947 */ /* 0x000fea000383ffff */
.L_x_22:
[----:B01----:R-:W-:-:S04]  /*11370*/  IMAD.U32 R4, RZ, RZ, UR4 ;  /* 0x00000004ff047e24 */ /* 0x003fc8000f8e00ff */
[----:B------:R0:W1:Y:S03]  /*11380*/  SYNCS.PHASECHK.TRANS64.TRYWAIT P1, [R4+URZ], R3 ;  /* 0x00000003040075a7 */ /* 0x000066000802017f */
[----:B-1----:R-:W-:Y:S05]  /*11390*/  @!P1 NANOSLEEP.SYNCS 0x989680 ;  /* 0x009896800000995d */ /* 0x002fea0003900000 */
[----:B------:R-:W1:Y:S02]  /*113a0*/  @!P1 SYNCS.PHASECHK.TRANS64 P1, [R4+URZ], R3 ;  /* 0x00000003040095a7 */ /* 0x000e64000802007f */
[----:B-1----:R-:W-:Y:S05]  /*113b0*/  @!P1 BRA `(.L_x_22) ;  /* 0xfffffffc00ec9947 */ /* 0x002fea000383ffff */
[----:B------:R-:W-:Y:S05]  /*113c0*/  BRA `(.L_x_21) ;  /* 0xffffff2000187947 */ /* 0x000fea000383ffff */
.L_x_353:
[----:B------:R-:W-:Y:S01]  /*113d0*/  BSSY B1, `(.L_x_371) ;  /* 0x0000006000017945 */ /* 0x000fe20003800000 */
[----:B------:R-:W-:-:S07]  /*113e0*/  IMAD.MOV.U32 R15, RZ, RZ, -0x1 ;  /* 0xffffffffff0f7424 */ /* 0x000fce00078e00ff */
[----:B------:R-:W-:Y:S05]  /*113f0*/  WARPSYNC.COLLECTIVE R15, `(.L_x_372) ;  /* 0x000000000f0c7348 */ /* 0x000fea0003c00000 */
[----:B------:R-:W-:Y:S02]  /*11400*/  ELECT P6, UR62, PT ;  /* 0x00000000003e782f */ /* 0x000fe400038c0000 */
[----:B------:R-:W-:Y:S01]  /*11410*/  MOV R14, UR62 ;  /* 0x0000003e000e7c02 */ /* 0x000fe20008000f00 */
[----:B------:R-:W-:Y:S10]  /*11420*/  ENDCOLLECTIVE ;  /* 0x000000000000791b */ /* 0x000ff40003800000 */
.L_x_372:
[----:B------:R-:W-:Y:S05]  /*11430*/  BSYNC B1 ;  /* 0x0000000000017941 */ /* 0x000fea0003800000 */
.L_x_371:
[----:B------:R-:W-:Y:S05]  /*11440*/  BRA `(.L_x_373) ;  /* 0xfffffff000407947 */ /* 0x000fea000383ffff */
.L_x_356:
[----:B-1----:R1:W2:Y:S02]  /*11450*/  SYNCS.PHASECHK.TRANS64.TRYWAIT P1, [R13+URZ+0x10], R4 ;  /* 0x000010040d0075a7 */ /* 0x0022a4000802017f */
[----:B--2---:R-:W-:Y:S05]  /*11460*/  @!P1 NANOSLEEP.SYNCS 0x989680 ;  /* 0x009896800000995d */ /* 0x004fea0003900000 */
[----:B------:R-:W2:Y:S02]  /*11470*/  @!P1 SYNCS.PHASECHK.TRANS64 P1, [R13+URZ+0x10], R4 ;  /* 0x000010040d0095a7 */ /* 0x000ea4000802007f */
[----:B--2---:R-:W-:Y:S05]  /*11480*/  @!P1 BRA `(.L_x_356) ;  /* 0xfffffffc00f09947 */ /* 0x004fea000383ffff */
[----:B------:R-:W-:Y:S05]  /*11490*/  BRA `(.L_x_374) ;  /* 0xfffffff000747947 */ /* 0x000fea000383ffff */
.L_x_365:
[----:B------:R-:W-:Y:S01]  /*114a0*/  BSSY B0, `(.L_x_375) ;  /* 0x0000006000007945 */ /* 0x000fe20003800000 */
[----:B------:R-:W-:-:S07]  /*114b0*/  IMAD.MOV.U32 R15, RZ, RZ, -0x1 ;  /* 0xffffffffff0f7424 */ /* 0x000fce00078e00ff */
[----:B------:R-:W-:Y:S05]  /*114c0*/  WARPSYNC.COLLECTIVE R15, `(.L_x_376) ;  /* 0x000000000f0c7348 */ /* 0x000fea0003c00000 */
[----:B------:R-:W-:Y:S02]  /*114d0*/  ELECT P6, UR62, PT ;  /* 0x00000000003e782f */ /* 0x000fe400038c0000 */
[----:B------:R-:W-:Y:S01]  /*114e0*/  MOV R14, UR62 ;  /* 0x0000003e000e7c02 */ /* 0x000fe20008000f00 */
[----:B------:R-:W-:Y:S10]  /*114f0*/  ENDCOLLECTIVE ;  /* 0x000000000000791b */ /* 0x000ff40003800000 */
.L_x_376:
[----:B------:R-:W-:Y:S05]  /*11500*/  BSYNC B0 ;  /* 0x0000000000007941 */ /* 0x000fea0003800000 */
.L_x_375:
[----:B------:R-:W-:Y:S05]  /*11510*/  BRA `(.L_x_377) ;  /* 0xfffffffc00107947 */ /* 0x000fea000383ffff */
.L_x_369:
[----:B0-----:R0:W1:Y:S02]  /*11520*/  SYNCS.PHASECHK.TRANS64.TRYWAIT P0, [R7+URZ], R2 ;  /* 0x00000002070075a7 */ /* 0x001064000800017f */
[----:B-1----:R-:W-:Y:S05]  /*11530*/  @!P0 NANOSLEEP.SYNCS 0x989680 ;  /* 0x009896800000895d */ /* 0x002fea0003900000 */
[----:B------:R-:W1:Y:S02]  /*11540*/  @!P0 SYNCS.PHASECHK.TRANS64 P0, [R7+URZ], R2 ;  /* 0x00000002070085a7 */ /* 0x000e64000800007f */
[----:B-1----:R-:W-:Y:S05]  /*11550*/  @!P0 BRA `(.L_x_369) ;  /* 0xfffffffc00f08947 */ /* 0x002fea000383ffff */
[----:B------:R-:W-:Y:S05]  /*11560*/  BRA `(.L_x_378) ;  /* 0xfffffffc004c7947 */ /* 0x000fea000383ffff */
.L_x_379:
[----:B------:R-:W-:-:S00]  /*11570*/  BRA `(.L_x_379) ;  /* 0xfffffffc00fc7947 */ /* 0x000fc0000383ffff */
[----:B------:R-:W-:-:S00]  /*11580*/  NOP ;  /* 0x0000000000007918 */ /* 0x000fc00000000000 */
[----:B------:R-:W-:-:S00]  /*11590*/  NOP ;  /* 0x0000000000007918 */ /* 0x000fc00000000000 */
[----:B------:R-:W-:-:S00]  /*115a0*/  NOP ;  /* 0x0000000000007918 */ /* 0x000fc00000000000 */
[----:B------:R-:W-:-:S00]  /*115b0*/  NOP ;  /* 0x0000000000007918 */ /* 0x000fc00000000000 */
[----:B------:R-:W-:-:S00]  /*115c0*/  NOP ;  /* 0x0000000000007918 */ /* 0x000fc00000000000 */
[----:B------:R-:W-:-:S00]  /*115d0*/  NOP ;  /* 0x0000000000007918 */ /* 0x000fc00000000000 */
[----:B------:R-:W-:-:S00]  /*115e0*/  NOP ;  /* 0x0000000000007918 */ /* 0x000fc00000000000 */
[----:B------:R-:W-:-:S00]  /*115f0*/  NOP ;  /* 0x0000000000007918 */ /* 0x000fc00000000000 */
.L_x_380:


//--------------------- .nv.global.init           --------------------------
	.section	.nv.global.init,"aw",@progbits
.nv.global.init:
	.type		$str$22,@object
	.size		$str$22,($str$23 - $str$22)
$str$22:
        /*0000*/ 	.byte	0x6b, 0x5f, 0x74, 0x69, 0x6c, 0x65, 0x5f, 0x63, 0x6f, 0x75, 0x6e, 0x74, 0x20, 0x3e, 0x3d, 0x20
        /*0010*/ 	.byte	0x31, 0x00
	.type		$str$23,@object
	.size		$str$23,(__unnamed_1 - $str$23)
$str$23:
        /*0012*/ 	.byte	0x2f, 0x74, 0x6d, 0x70, 0x2f, 0x63, 0x75, 0x74, 0x6c, 0x61, 0x73, 0x73, 0x5f, 0x73, 0x77, 0x65
        /*0022*/ 	.byte	0x65, 0x70, 0x5f, 0x73, 0x72, 0x63, 0x2f, 0x69, 0x6e, 0x63, 0x6c, 0x75, 0x64, 0x65, 0x2f, 0x63
        /*0032*/ 	.byte	0x75, 0x74, 0x6c, 0x61, 0x73, 0x73, 0x2f, 0x67, 0x65, 0x6d, 0x6d, 0x2f, 0x63, 0x6f, 0x6c, 0x6c
        /*0042*/ 	.byte	0x65, 0x63, 0x74, 0x69, 0x76, 0x65, 0x2f, 0x73, 0x6d, 0x39, 0x30, 0x5f, 0x6d, 0x6d, 0x61, 0x5f
        /*0052*/ 	.byte	0x74, 0x6d, 0x61, 0x5f, 0x67, 0x6d, 0x6d, 0x61, 0x5f, 0x73, 0x73, 0x5f, 0x77, 0x61, 0x72, 0x70
        /*0062*/ 	.byte	0x73, 0x70, 0x65, 0x63, 0x69, 0x61, 0x6c, 0x69, 0x7a, 0x65, 0x64, 0x2e, 0x68, 0x70, 0x70, 0x00
	.type		__unnamed_1,@object
	.size		__unnamed_1,(.L_0 - __unnamed_1)
__unnamed_1:
        /*0072*/ 	.byte	0x76, 0x6f, 0x69, 0x64, 0x20, 0x63, 0x75, 0x74, 0x6c, 0x61, 0x73, 0x73, 0x3a, 0x3a, 0x67, 0x65
        /* <DEDUP_REMOVED lines=180> */
        /*0bc2*/ 	.byte	0x6e, 0x74, 0x69, 0x74, 0x79, 0x5d, 0x00
.L_0:


//--------------------- .nv.shared._ZN7cutlass13device_kernelINS_4gemm6kernel13GemmUniversalIN4cute5tupleIJiiiiEEENS1_10collective13CollectiveMmaINS1_34MainloopSm90TmaGmmaWarpSpecializedILi2ENS5_IJNS4_1CILi1EEESB_SB_EEENS1_35KernelTmaWarpSpecializedCooperativeEEENS5_IJNSA_ILi256EEENSA_ILi160EEENSA_ILi128EEEEEENS_10bfloat16_tENS5_IJlSB_lEEESJ_SK_NS4_8TiledMMAINS4_8MMA_AtomIJNS4_4SM904GMMA27MMA_64x32x16_F32BF16BF16_SSILNSO_5MajorE0ELSQ_0ELNSO_7ScaleInE1ELSR_1EEEEEENS4_6LayoutINS5_IJNSA_ILi2EEESB_SB_EEENS5_IJSB_NSA_ILi0EEESX_EEEEENS5_IJNS4_10UnderscoreES10_S10_EEEEENS4_13SM90_TMA_LOADENS4_14ComposedLayoutINS4_7SwizzleILi3ELi4ELi3EEENS4_18smem_ptr_flag_bitsILi16EEENSU_INS5_IJNSA_ILi8EEENSA_ILi64EEEEEENS5_IJS1A_SB_EEEEEEEvNS4_8identityES13_S1E_vS1F_EENS_8epilogue10collective6detail29Sm90TmaWarpSpecializedAdapterINS1I_15DefaultEpilogueISJ_SK_SK_NS1H_6thread17LinearCombinationISJ_Li1EffLNS1M_9ScaleType4KindE0ELNS_15FloatRoundStyleE2ESJ_EENS1_15EpilogueDefaultEEEEEvvEEEEvNT_6ParamsE --------------------------
	.section	.nv.shared._ZN7cutlass13device_kernelINS_4gemm6kernel13GemmUniversalIN4cute5tupleIJiiiiEEENS1_10collective13CollectiveMmaINS1_34MainloopSm90TmaGmmaWarpSpecializedILi2ENS5_IJNS4_1CILi1EEESB_SB_EEENS1_35KernelTmaWarpSpecializedCooperativeEEENS5_IJNSA_ILi256EEENSA_ILi160EEENSA_ILi128EEEEEENS_10bfloat16_tENS5_IJlSB_lEEESJ_SK_NS4_8TiledMMAINS4_8MMA_AtomIJNS4_4SM904GMMA27MMA_64x32x16_F32BF16BF16_SSILNSO_5MajorE0ELSQ_0ELNSO_7ScaleInE1ELSR_1EEEEEENS4_6LayoutINS5_IJNSA_ILi2EEESB_SB_EEENS5_IJSB_NSA_ILi0EEESX_EEEEENS5_IJNS4_10UnderscoreES10_S10_EEEEENS4_13SM90_TMA_LOADENS4_14ComposedLayoutINS4_7SwizzleILi3ELi4ELi3EEENS4_18smem_ptr_flag_bitsILi16EEENSU_INS5_IJNSA_ILi8EEENSA_ILi64EEEEEENS5_IJS1A_SB_EEEEEEEvNS4_8identityES13_S1E_vS1F_EENS_8epilogue10collective6detail29Sm90TmaWarpSpecializedAdapterINS1I_15DefaultEpilogueISJ_SK_SK_NS1H_6thread17LinearCombinationISJ_Li1EffLNS1M_9ScaleType4KindE0ELNS_15FloatRoundStyleE2ESJ_EENS1_15EpilogueDefaultEEEEEvvEEEEvNT_6ParamsE,"aw",@nobits
	.sectionflags	@""
	.align	16
	.zero		1024


//--------------------- .nv.shared.reserved.0     --------------------------
	.section	.nv.shared.reserved.0,"aw",@nobits
	.weak		__nv_reservedSMEM_offset_0_alias
	.size		__nv_reservedSMEM_offset_0_alias, 0, 0
	.other		__nv_reservedSMEM_offset_0_alias,@"STO_CUDA_RESERVED_SHARED STV_DEFAULT"
__nv_reservedSMEM_offset_0_alias:
	.zero		0


//--------------------- .nv.global                --------------------------
	.section	.nv.global,"aw",@nobits
.nv.global:
	.type		_ZN40_INTERNAL_33ee5a1f_4_k_cu_3e931f4c_166224cute1_E,@object
	.size		_ZN40_INTERNAL_33ee5a1f_4_k_cu_3e931f4c_166224cute1_E,(_ZN40_INTERNAL_33ee5a1f_4_k_cu_3e931f4c_166224cuda3std3__45__cpo6cbeginE - _ZN40_INTERNAL_33ee5a1f_4_k_cu_3e931f4c_166224cute1_E)
_ZN40_INTERNAL_33ee5a1f_4_k_cu_3e931f4c_166224cute1_E:
	.zero		1
	.type		_ZN40_INTERNAL_33ee5a1f_4_k_cu_3e931f4c_166224cuda3std3__45__cpo6cbeginE,@object
	.size		_ZN40_INTERNAL_33ee5a1f_4_k_cu_3e931f4c_166224cuda3std3__45__cpo6cbeginE,(_ZN40_INTERNAL_33ee5a1f_4_k_cu_3e931f4c_166224cuda3std3__48in_placeE - _ZN40_INTERNAL_33ee5a1f_4_k_cu_3e931f4c_166224cuda3std3__45__cpo6cbeginE)
_ZN40_INTERNAL_33ee5a1f_4_k_cu_3e931f4c_166224cuda3std3__45__cpo6cbeginE:
	.zero		1
	.type		_ZN40_INTERNAL_33ee5a1f_4_k_cu_3e931f4c_166224cuda3std3__48in_placeE,@object
	.size		_ZN40_INTERNAL_33ee5a1f_4_k_cu_3e931f4c_166224cuda3std3__48in_placeE,(_ZN40_INTERNAL_33ee5a1f_4_k_cu_3e931f4c_166224cuda3std6ranges3__45__cpo9iter_moveE - _ZN40_INTERNAL_33ee5a1f_4_k_cu_3e931f4c_166224cuda3std3__48in_placeE)
_ZN40_INTERNAL_33ee5a1f_4_k_cu_3e931f4c_166224cuda3std3__48in_placeE:
	.zero		1
	.type		_ZN40_INTERNAL_33ee5a1f_4_k_cu_3e931f4c_166224cuda3std6ranges3__45__cpo9iter_moveE,@object
	.size		_ZN40_INTERNAL_33ee5a1f_4_k_cu_3e931f4c_166224cuda3std6ranges3__45__cpo9iter_moveE,(_ZN40_INTERNAL_33ee5a1f_4_k_cu_3e931f4c_166224cuda3std3__45__cpo5beginE - _ZN40_INTERNAL_33ee5a1f_4_k_cu_3e931f4c_166224cuda3std6ranges3__45__cpo9iter_moveE)
_ZN40_INTERNAL_33ee5a1f_4_k_cu_3e931f4c_166224cuda3std6ranges3__45__cpo9iter_moveE:
	.zero		1
	.type		_ZN40_INTERNAL_33ee5a1f_4_k_cu_3e931f4c_166224cuda3std3__45__cpo5beginE,@object
	.size		_ZN40_INTERNAL_33ee5a1f_4_k_cu_3e931f4c_166224cuda3std3__45__cpo5beginE,(_ZN40_INTERNAL_33ee5a1f_4_k_cu_3e931f4c_166224cuda3std3__442_GLOBAL__N__33ee5a1f_4_k_cu_3e931f4c_166226ignoreE - _ZN40_INTERNAL_33ee5a1f_4_k_cu_3e931f4c_166224cuda3std3__45__cpo5beginE)
_ZN40_INTERNAL_33ee5a1f_4_k_cu_3e931f4c_166224cuda3std3__45__cpo5beginE:
	.zero		1
	.type		_ZN40_INTERNAL_33ee5a1f_4_k_cu_3e931f4c_166224cuda3std3__442_GLOBAL__N__33ee5a1f_4_k_cu_3e931f4c_166226ignoreE,@object
	.size		_ZN40_INTERNAL_33ee5a1f_4_k_cu_3e931f4c_166224cuda3std3__442_GLOBAL__N__33ee5a1f_4_k_cu_3e931f4c_166226ignoreE,(_ZN40_INTERNAL_33ee5a1f_4_k_cu_3e931f4c_166224cute7productE - _ZN40_INTERNAL_33ee5a1f_4_k_cu_3e931f4c_166224cuda3std3__442_GLOBAL__N__33ee5a1f_4_k_cu_3e931f4c_166226ignoreE)
_ZN40_INTERNAL_33ee5a1f_4_k_cu_3e931f4c_166224cuda3std3__442_GLOBAL__N__33ee5a1f_4_k_cu_3e931f4c_166226ignoreE:
	.zero		1
	.type		_ZN40_INTERNAL_33ee5a1f_4_k_cu_3e931f4c_166224cute7productE,@object
	.size		_ZN40_INTERNAL_33ee5a1f_4_k_cu_3e931f4c_166224cute7productE,(_ZN40_INTERNAL_33ee5a1f_4_k_cu_3e931f4c_166224cuda3std3__45__cpo3endE - _ZN40_INTERNAL_33ee5a1f_4_k_cu_3e931f4c_166224cute7productE)
_ZN40_INTERNAL_33ee5a1f_4_k_cu_3e931f4c_166224cute7productE:
	.zero		1
	.type		_ZN40_INTERNAL_33ee5a1f_4_k_cu_3e931f4c_166224cuda3std3__45__cpo3endE,@object
	.size		_ZN40_INTERNAL_33ee5a1f_4_k_cu_3e931f4c_166224cuda3std3__45__cpo3endE,(_ZN40_INTERNAL_33ee5a1f_4_k_cu_3e931f4c_166224cuda3std3__419piecewise_constructE - _ZN40_INTERNAL_33ee5a1f_4_k_cu_3e931f4c_166224cuda3std3__45__cpo3endE)
_ZN40_INTERNAL_33ee5a1f_4_k_cu_3e931f4c_166224cuda3std3__45__cpo3endE:
	.zero		1
	.type		_ZN40_INTERNAL_33ee5a1f_4_k_cu_3e931f4c_166224cuda3std3__419piecewise_constructE,@object
	.size		_ZN40_INTERNAL_33ee5a1f_4_k_cu_3e931f4c_166224cuda3std3__419piecewise_constructE,(_ZN40_INTERNAL_33ee5a1f_4_k_cu_3e931f4c_166224cuda3std3__45__cpo4cendE - _ZN40_INTERNAL_33ee5a1f_4_k_cu_3e931f4c_166224cuda3std3__419piecewise_constructE)
_ZN40_INTERNAL_33ee5a1f_4_k_cu_3e931f4c_166224cuda3std3__419piecewise_constructE:
	.zero		1
	.type		_ZN40_INTERNAL_33ee5a1f_4_k_cu_3e931f4c_166224cuda3std3__45__cpo4cendE,@object
	.size		_ZN40_INTERNAL_33ee5a1f_4_k_cu_3e931f4c_166224cuda3std3__45__cpo4cendE,(_ZN40_INTERNAL_33ee5a1f_4_k_cu_3e931f4c_166224cuda3std6ranges3__45__cpo4swapE - _ZN40_INTERNAL_33ee5a1f_4_k_cu_3e931f4c_166224cuda3std3__45__cpo4cendE)
_ZN40_INTERNAL_33ee5a1f_4_k_cu_3e931f4c_166224cuda3std3__45__cpo4cendE:
	.zero		1
	.type		_ZN40_INTERNAL_33ee5a1f_4_k_cu_3e931f4c_166224cuda3std6ranges3__45__cpo4swapE,@object
	.size		_ZN40_INTERNAL_33ee5a1f_4_k_cu_3e931f4c_166224cuda3std6ranges3__45__cpo4swapE,(.L_8 - _ZN40_INTERNAL_33ee5a1f_4_k_cu_3e931f4c_166224cuda3std6ranges3__45__cpo4swapE)
_ZN40_INTERNAL_33ee5a1f_4_k_cu_3e931f4c_166224cuda3std6ranges3__45__cpo4swapE:
	.zero		1
.L_8:


//--------------------- .nv.constant0._ZN7cutlass13device_kernelINS_4gemm6kernel13GemmUniversalIN4cute5tupleIJiiiiEEENS1_10collective13CollectiveMmaINS1_34MainloopSm90TmaGmmaWarpSpecializedILi2ENS5_IJNS4_1CILi1EEESB_SB_EEENS1_35KernelTmaWarpSpecializedCooperativeEEENS5_IJNSA_ILi256EEENSA_ILi160EEENSA_ILi128EEEEEENS_10bfloat16_tENS5_IJlSB_lEEESJ_SK_NS4_8TiledMMAINS4_8MMA_AtomIJNS4_4SM904GMMA27MMA_64x32x16_F32BF16BF16_SSILNSO_5MajorE0ELSQ_0ELNSO_7ScaleInE1ELSR_1EEEEEENS4_6LayoutINS5_IJNSA_ILi2EEESB_SB_EEENS5_IJSB_NSA_ILi0EEESX_EEEEENS5_IJNS4_10UnderscoreES10_S10_EEEEENS4_13SM90_TMA_LOADENS4_14ComposedLayoutINS4_7SwizzleILi3ELi4ELi3EEENS4_18smem_ptr_flag_bitsILi16EEENSU_INS5_IJNSA_ILi8EEENSA_ILi64EEEEEENS5_IJS1A_SB_EEEEEEEvNS4_8identityES13_S1E_vS1F_EENS_8epilogue10collective6detail29Sm90TmaWarpSpecializedAdapterINS1I_15DefaultEpilogueISJ_SK_SK_NS1H_6thread17LinearCombinationISJ_Li1EffLNS1M_9ScaleType4KindE0ELNS_15FloatRoundStyleE2ESJ_EENS1_15EpilogueDefaultEEEEEvvEEEEvNT_6ParamsE --------------------------
	.section	.nv.constant0._ZN7cutlass13device_kernelINS_4gemm6kernel13GemmUniversalIN4cute5tupleIJiiiiEEENS1_10collective13CollectiveMmaINS1_34MainloopSm90TmaGmmaWarpSpecializedILi2ENS5_IJNS4_1CILi1EEESB_SB_EEENS1_35KernelTmaWarpSpecializedCooperativeEEENS5_IJNSA_ILi256EEENSA_ILi160EEENSA_ILi128EEEEEENS_10bfloat16_tENS5_IJlSB_lEEESJ_SK_NS4_8TiledMMAINS4_8MMA_AtomIJNS4_4SM904GMMA27MMA_64x32x16_F32BF16BF16_SSILNSO_5MajorE0ELSQ_0ELNSO_7ScaleInE1ELSR_1EEEEEENS4_6LayoutINS5_IJNSA_ILi2EEESB_SB_EEENS5_IJSB_NSA_ILi0EEESX_EEEEENS5_IJNS4_10UnderscoreES10_S10_EEEEENS4_13SM90_TMA_LOADENS4_14ComposedLayoutINS4_7SwizzleILi3ELi4ELi3EEENS4_18smem_ptr_flag_bitsILi16EEENSU_INS5_IJNSA_ILi8EEENSA_ILi64EEEEEENS5_IJS1A_SB_EEEEEEEvNS4_8identityES13_S1E_vS1F_EENS_8epilogue10collective6detail29Sm90TmaWarpSpecializedAdapterINS1I_15DefaultEpilogueISJ_SK_SK_NS1H_6thread17LinearCombinationISJ_Li1EffLNS1M_9ScaleType4KindE0ELNS_15FloatRoundStyleE2ESJ_EENS1_15EpilogueDefaultEEEEEvvEEEEvNT_6ParamsE,"a",@progbits
	.sectionflags	@""
	.align	4
.nv.constant0._ZN7cutlass13device_kernelINS_4gemm6kernel13GemmUniversalIN4cute5tupleIJiiiiEEENS1_10collective13CollectiveMmaINS1_34MainloopSm90TmaGmmaWarpSpecializedILi2ENS5_IJNS4_1CILi1EEESB_SB_EEENS1_35KernelTmaWarpSpecializedCooperativeEEENS5_IJNSA_ILi256EEENSA_ILi160EEENSA_ILi128EEEEEENS_10bfloat16_tENS5_IJlSB_lEEESJ_SK_NS4_8TiledMMAINS4_8MMA_AtomIJNS4_4SM904GMMA27MMA_64x32x16_F32BF16BF16_SSILNSO_5MajorE0ELSQ_0ELNSO_7ScaleInE1ELSR_1EEEEEENS4_6LayoutINS5_IJNSA_ILi2EEESB_SB_EEENS5_IJSB_NSA_ILi0EEESX_EEEEENS5_IJNS4_10UnderscoreES10_S10_EEEEENS4_13SM90_TMA_LOADENS4_14ComposedLayoutINS4_7SwizzleILi3ELi4ELi3EEENS4_18smem_ptr_flag_bitsILi16EEENSU_INS5_IJNSA_ILi8EEENSA_ILi64EEEEEENS5_IJS1A_SB_EEEEEEEvNS4_8identityES13_S1E_vS1F_EENS_8epilogue10collective6detail29Sm90TmaWarpSpecializedAdapterINS1I_15DefaultEpilogueISJ_SK_SK_NS1H_6thread17LinearCombinationISJ_Li1EffLNS1M_9ScaleType4KindE0ELNS_15FloatRoundStyleE2ESJ_EENS1_15EpilogueDefaultEEEEEvvEEEEvNT_6ParamsE:
	.zero		1664


//--------------------- SYMBOLS --------------------------

	.type		.nv.reservedSmem.offset0,@object
	.size		.nv.reservedSmem.offset0,0x4
	.type		__assertfail,@function
